//
// Generated by NVIDIA NVVM Compiler
//
// Compiler Build ID: CL-36424714
// Cuda compilation tools, release 13.0, V13.0.88
// Based on NVVM 20.0.0
//

.version 9.0
.target sm_100
.address_size 64

	// .globl	my_kernel_kernel0
// _ZZ17my_kernel_kernel0E18PaddedInput_shared has been demoted
// _ZZ17my_kernel_kernel0E18placeholder_shared has been demoted

.visible .entry my_kernel_kernel0(
	.param .u64 .ptr .align 1 my_kernel_kernel0_param_0,
	.param .u64 .ptr .align 1 my_kernel_kernel0_param_1,
	.param .u64 .ptr .align 1 my_kernel_kernel0_param_2,
	.param .u64 .ptr .align 1 my_kernel_kernel0_param_3
)
{
	.local .align 16 .b8 	__local_depot0[784];
	.reg .b64 	%SP;
	.reg .b64 	%SPL;
	.reg .pred 	%p<4>;
	.reg .b16 	%rs<65>;
	.reg .b32 	%r<118>;
	.reg .b32 	%f<749>;
	.reg .b64 	%rd<58>;
	// demoted variable
	.shared .align 4 .b8 _ZZ17my_kernel_kernel0E18PaddedInput_shared[392];
	// demoted variable
	.shared .align 4 .b8 _ZZ17my_kernel_kernel0E18placeholder_shared[64];
	mov.u64 	%SPL, __local_depot0;
	ld.param.u64 	%rd12, [my_kernel_kernel0_param_0];
	ld.param.u64 	%rd15, [my_kernel_kernel0_param_1];
	cvta.to.global.u64 	%rd16, %rd15;
	cvta.to.global.u64 	%rd17, %rd12;
	add.u64 	%rd1, %SPL, 0;
	mov.f32 	%f553, 0f00000000;
	st.local.v4.f32 	[%rd1], {%f553, %f553, %f553, %f553};
	st.local.v4.f32 	[%rd1+112], {%f553, %f553, %f553, %f553};
	st.local.v4.f32 	[%rd1+224], {%f553, %f553, %f553, %f553};
	st.local.v4.f32 	[%rd1+336], {%f553, %f553, %f553, %f553};
	st.local.v4.f32 	[%rd1+448], {%f553, %f553, %f553, %f553};
	st.local.v4.f32 	[%rd1+560], {%f553, %f553, %f553, %f553};
	st.local.v4.f32 	[%rd1+672], {%f553, %f553, %f553, %f553};
	st.local.v4.f32 	[%rd1+64], {%f553, %f553, %f553, %f553};
	st.local.v4.f32 	[%rd1+176], {%f553, %f553, %f553, %f553};
	st.local.v4.f32 	[%rd1+288], {%f553, %f553, %f553, %f553};
	st.local.v4.f32 	[%rd1+400], {%f553, %f553, %f553, %f553};
	st.local.v4.f32 	[%rd1+512], {%f553, %f553, %f553, %f553};
	st.local.v4.f32 	[%rd1+624], {%f553, %f553, %f553, %f553};
	st.local.v4.f32 	[%rd1+736], {%f553, %f553, %f553, %f553};
	st.local.v4.f32 	[%rd1+16], {%f553, %f553, %f553, %f553};
	st.local.v4.f32 	[%rd1+128], {%f553, %f553, %f553, %f553};
	st.local.v4.f32 	[%rd1+240], {%f553, %f553, %f553, %f553};
	st.local.v4.f32 	[%rd1+352], {%f553, %f553, %f553, %f553};
	st.local.v4.f32 	[%rd1+464], {%f553, %f553, %f553, %f553};
	st.local.v4.f32 	[%rd1+576], {%f553, %f553, %f553, %f553};
	st.local.v4.f32 	[%rd1+688], {%f553, %f553, %f553, %f553};
	st.local.v4.f32 	[%rd1+80], {%f553, %f553, %f553, %f553};
	st.local.v4.f32 	[%rd1+192], {%f553, %f553, %f553, %f553};
	st.local.v4.f32 	[%rd1+304], {%f553, %f553, %f553, %f553};
	st.local.v4.f32 	[%rd1+416], {%f553, %f553, %f553, %f553};
	st.local.v4.f32 	[%rd1+528], {%f553, %f553, %f553, %f553};
	st.local.v4.f32 	[%rd1+640], {%f553, %f553, %f553, %f553};
	st.local.v4.f32 	[%rd1+752], {%f553, %f553, %f553, %f553};
	st.local.v4.f32 	[%rd1+32], {%f553, %f553, %f553, %f553};
	st.local.v4.f32 	[%rd1+144], {%f553, %f553, %f553, %f553};
	st.local.v4.f32 	[%rd1+256], {%f553, %f553, %f553, %f553};
	st.local.v4.f32 	[%rd1+368], {%f553, %f553, %f553, %f553};
	st.local.v4.f32 	[%rd1+480], {%f553, %f553, %f553, %f553};
	st.local.v4.f32 	[%rd1+592], {%f553, %f553, %f553, %f553};
	st.local.v4.f32 	[%rd1+704], {%f553, %f553, %f553, %f553};
	st.local.v4.f32 	[%rd1+48], {%f553, %f553, %f553, %f553};
	st.local.v4.f32 	[%rd1+96], {%f553, %f553, %f553, %f553};
	st.local.v4.f32 	[%rd1+160], {%f553, %f553, %f553, %f553};
	st.local.v4.f32 	[%rd1+208], {%f553, %f553, %f553, %f553};
	st.local.v4.f32 	[%rd1+272], {%f553, %f553, %f553, %f553};
	st.local.v4.f32 	[%rd1+320], {%f553, %f553, %f553, %f553};
	st.local.v4.f32 	[%rd1+384], {%f553, %f553, %f553, %f553};
	st.local.v4.f32 	[%rd1+432], {%f553, %f553, %f553, %f553};
	st.local.v4.f32 	[%rd1+496], {%f553, %f553, %f553, %f553};
	st.local.v4.f32 	[%rd1+544], {%f553, %f553, %f553, %f553};
	st.local.v4.f32 	[%rd1+608], {%f553, %f553, %f553, %f553};
	st.local.v4.f32 	[%rd1+656], {%f553, %f553, %f553, %f553};
	st.local.v4.f32 	[%rd1+720], {%f553, %f553, %f553, %f553};
	st.local.v4.f32 	[%rd1+768], {%f553, %f553, %f553, %f553};
	mov.u32 	%r43, %tid.x;
	cvt.u16.u32 	%rs1, %r43;
	mul.hi.u16 	%rs2, %rs1, 9363;
	mul.wide.u16 	%r44, %rs2, 13888;
	mov.u32 	%r45, %ctaid.x;
	shr.u32 	%r46, %r45, 3;
	mul.lo.s32 	%r47, %r46, 6944;
	add.s32 	%r48, %r44, %r47;
	mul.lo.s16 	%rs3, %rs2, 7;
	sub.s16 	%rs4, %rs1, %rs3;
	mul.lo.s16 	%rs5, %rs4, 992;
	cvt.u32.u16 	%r49, %rs5;
	add.s32 	%r104, %r48, %r49;
	add.s16 	%rs6, %rs1, 8;
	mul.hi.u16 	%rs7, %rs6, 9363;
	mul.wide.u16 	%r50, %rs7, 13888;
	add.s16 	%rs8, %rs1, 1;
	mul.hi.u16 	%rs9, %rs8, 9363;
	mul.lo.s16 	%rs10, %rs9, 7;
	sub.s16 	%rs11, %rs8, %rs10;
	mul.lo.s16 	%rs12, %rs11, 992;
	cvt.u32.u16 	%r51, %rs12;
	add.s16 	%rs13, %rs1, 16;
	mul.hi.u16 	%rs14, %rs13, 9363;
	mul.wide.u16 	%r52, %rs14, 13888;
	add.s16 	%rs15, %rs1, 2;
	mul.hi.u16 	%rs16, %rs15, 9363;
	mul.lo.s16 	%rs17, %rs16, 7;
	sub.s16 	%rs18, %rs15, %rs17;
	mul.lo.s16 	%rs19, %rs18, 992;
	cvt.u32.u16 	%r53, %rs19;
	add.s16 	%rs20, %rs1, 24;
	mul.hi.u16 	%rs21, %rs20, 9363;
	mul.wide.u16 	%r54, %rs21, 13888;
	add.s16 	%rs22, %rs1, 3;
	mul.hi.u16 	%rs23, %rs22, 9363;
	mul.lo.s16 	%rs24, %rs23, 7;
	sub.s16 	%rs25, %rs22, %rs24;
	mul.lo.s16 	%rs26, %rs25, 992;
	cvt.u32.u16 	%r55, %rs26;
	add.s16 	%rs27, %rs1, 32;
	mul.hi.u16 	%rs28, %rs27, 9363;
	mul.wide.u16 	%r56, %rs28, 13888;
	add.s16 	%rs29, %rs1, 4;
	mul.hi.u16 	%rs30, %rs29, 9363;
	mul.lo.s16 	%rs31, %rs30, 7;
	sub.s16 	%rs32, %rs29, %rs31;
	mul.lo.s16 	%rs33, %rs32, 992;
	cvt.u32.u16 	%r57, %rs33;
	add.s16 	%rs34, %rs1, 40;
	mul.hi.u16 	%rs35, %rs34, 9363;
	mul.wide.u16 	%r58, %rs35, 13888;
	add.s16 	%rs36, %rs1, 5;
	mul.hi.u16 	%rs37, %rs36, 9363;
	mul.lo.s16 	%rs38, %rs37, 7;
	sub.s16 	%rs39, %rs36, %rs38;
	mul.lo.s16 	%rs40, %rs39, 992;
	cvt.u32.u16 	%r59, %rs40;
	add.s16 	%rs41, %rs1, 48;
	mul.hi.u16 	%rs42, %rs41, 9363;
	mul.wide.u16 	%r60, %rs42, 13888;
	add.s16 	%rs43, %rs1, 6;
	mul.hi.u16 	%rs44, %rs43, 9363;
	mul.lo.s16 	%rs45, %rs44, 7;
	sub.s16 	%rs46, %rs43, %rs45;
	mul.lo.s16 	%rs47, %rs46, 992;
	cvt.u32.u16 	%r61, %rs47;
	add.s16 	%rs48, %rs1, 64;
	mul.hi.u16 	%rs49, %rs48, 9363;
	mul.wide.u16 	%r62, %rs49, 13888;
	add.s16 	%rs50, %rs1, 72;
	mul.hi.u16 	%rs51, %rs50, 9363;
	mul.wide.u16 	%r63, %rs51, 13888;
	add.s16 	%rs52, %rs1, 80;
	mul.hi.u16 	%rs53, %rs52, 9363;
	mul.wide.u16 	%r64, %rs53, 13888;
	add.s16 	%rs54, %rs1, 88;
	mul.hi.u16 	%rs55, %rs54, 9363;
	mul.wide.u16 	%r65, %rs55, 13888;
	add.s16 	%rs56, %rs1, 96;
	and.b16  	%rs57, %rs56, 255;
	mul.lo.s16 	%rs58, %rs57, 37;
	shr.u16 	%rs59, %rs58, 8;
	sub.s16 	%rs60, %rs56, %rs59;
	and.b16  	%rs61, %rs60, 254;
	shr.u16 	%rs62, %rs61, 1;
	add.s16 	%rs63, %rs62, %rs59;
	shr.u16 	%rs64, %rs63, 2;
	shl.b32 	%r66, %r45, 4;
	and.b32  	%r67, %r66, 112;
	shl.b32 	%r68, %r43, 1;
	add.s32 	%r69, %r67, %r68;
	cvt.u32.u16 	%r70, %rs64;
	mul.wide.u32 	%rd19, %r70, 55552;
	mad.lo.s32 	%r71, %r43, 992, %r47;
	mul.wide.u32 	%rd20, %r71, 4;
	add.s64 	%rd21, %rd19, %rd20;
	add.s64 	%rd22, %rd21, %rd17;
	add.s64 	%rd56, %rd22, 19840;
	mul.wide.u32 	%rd23, %r69, 4;
	add.s64 	%rd55, %rd16, %rd23;
	add.s32 	%r72, %r65, %r47;
	add.s32 	%r114, %r72, %r57;
	add.s32 	%r73, %r64, %r47;
	add.s32 	%r113, %r73, %r55;
	add.s32 	%r74, %r63, %r47;
	add.s32 	%r112, %r74, %r53;
	add.s32 	%r75, %r62, %r47;
	add.s32 	%r111, %r75, %r51;
	add.s32 	%r76, %r60, %r47;
	add.s32 	%r110, %r76, %r61;
	add.s32 	%r77, %r58, %r47;
	add.s32 	%r109, %r77, %r59;
	add.s32 	%r78, %r56, %r47;
	add.s32 	%r108, %r78, %r57;
	add.s32 	%r79, %r54, %r47;
	add.s32 	%r107, %r79, %r55;
	add.s32 	%r80, %r52, %r47;
	add.s32 	%r106, %r80, %r53;
	add.s32 	%r81, %r50, %r47;
	add.s32 	%r105, %r81, %r51;
	mov.b32 	%r115, 0;
	mov.f32 	%f554, %f553;
	mov.f32 	%f555, %f553;
	mov.f32 	%f556, %f553;
	mov.f32 	%f557, %f553;
	mov.f32 	%f558, %f553;
	mov.f32 	%f559, %f553;
	mov.f32 	%f560, %f553;
	mov.f32 	%f561, %f553;
	mov.f32 	%f562, %f553;
	mov.f32 	%f563, %f553;
	mov.f32 	%f564, %f553;
	mov.f32 	%f565, %f553;
	mov.f32 	%f566, %f553;
	mov.f32 	%f567, %f553;
	mov.f32 	%f568, %f553;
	mov.f32 	%f569, %f553;
	mov.f32 	%f570, %f553;
	mov.f32 	%f571, %f553;
	mov.f32 	%f572, %f553;
	mov.f32 	%f573, %f553;
	mov.f32 	%f574, %f553;
	mov.f32 	%f575, %f553;
	mov.f32 	%f576, %f553;
	mov.f32 	%f577, %f553;
	mov.f32 	%f578, %f553;
	mov.f32 	%f579, %f553;
	mov.f32 	%f580, %f553;
	mov.f32 	%f581, %f553;
	mov.f32 	%f582, %f553;
	mov.f32 	%f583, %f553;
	mov.f32 	%f584, %f553;
	mov.f32 	%f585, %f553;
	mov.f32 	%f586, %f553;
	mov.f32 	%f587, %f553;
	mov.f32 	%f588, %f553;
	mov.f32 	%f589, %f553;
	mov.f32 	%f590, %f553;
	mov.f32 	%f591, %f553;
	mov.f32 	%f592, %f553;
	mov.f32 	%f593, %f553;
	mov.f32 	%f594, %f553;
	mov.f32 	%f595, %f553;
	mov.f32 	%f596, %f553;
	mov.f32 	%f597, %f553;
	mov.f32 	%f598, %f553;
	mov.f32 	%f599, %f553;
	mov.f32 	%f600, %f553;
	mov.f32 	%f601, %f553;
	mov.f32 	%f602, %f553;
	mov.f32 	%f603, %f553;
	mov.f32 	%f604, %f553;
	mov.f32 	%f605, %f553;
	mov.f32 	%f606, %f553;
	mov.f32 	%f607, %f553;
	mov.f32 	%f608, %f553;
	mov.f32 	%f609, %f553;
	mov.f32 	%f610, %f553;
	mov.f32 	%f611, %f553;
	mov.f32 	%f612, %f553;
	mov.f32 	%f613, %f553;
	mov.f32 	%f614, %f553;
	mov.f32 	%f615, %f553;
	mov.f32 	%f616, %f553;
	mov.f32 	%f617, %f553;
	mov.f32 	%f618, %f553;
	mov.f32 	%f619, %f553;
	mov.f32 	%f620, %f553;
	mov.f32 	%f621, %f553;
	mov.f32 	%f622, %f553;
	mov.f32 	%f623, %f553;
	mov.f32 	%f624, %f553;
	mov.f32 	%f625, %f553;
	mov.f32 	%f626, %f553;
	mov.f32 	%f627, %f553;
	mov.f32 	%f628, %f553;
	mov.f32 	%f629, %f553;
	mov.f32 	%f630, %f553;
	mov.f32 	%f631, %f553;
	mov.f32 	%f632, %f553;
	mov.f32 	%f633, %f553;
	mov.f32 	%f634, %f553;
	mov.f32 	%f635, %f553;
	mov.f32 	%f636, %f553;
	mov.f32 	%f637, %f553;
	mov.f32 	%f638, %f553;
	mov.f32 	%f639, %f553;
	mov.f32 	%f640, %f553;
	mov.f32 	%f641, %f553;
	mov.f32 	%f642, %f553;
	mov.f32 	%f643, %f553;
	mov.f32 	%f644, %f553;
	mov.f32 	%f645, %f553;
	mov.f32 	%f646, %f553;
	mov.f32 	%f647, %f553;
	mov.f32 	%f648, %f553;
	mov.f32 	%f649, %f553;
	mov.f32 	%f650, %f553;
	mov.f32 	%f651, %f553;
	mov.f32 	%f652, %f553;
	mov.f32 	%f653, %f553;
	mov.f32 	%f654, %f553;
	mov.f32 	%f655, %f553;
	mov.f32 	%f656, %f553;
	mov.f32 	%f657, %f553;
	mov.f32 	%f658, %f553;
	mov.f32 	%f659, %f553;
	mov.f32 	%f660, %f553;
	mov.f32 	%f661, %f553;
	mov.f32 	%f662, %f553;
	mov.f32 	%f663, %f553;
	mov.f32 	%f664, %f553;
	mov.f32 	%f665, %f553;
	mov.f32 	%f666, %f553;
	mov.f32 	%f667, %f553;
	mov.f32 	%f668, %f553;
	mov.f32 	%f669, %f553;
	mov.f32 	%f670, %f553;
	mov.f32 	%f671, %f553;
	mov.f32 	%f672, %f553;
	mov.f32 	%f673, %f553;
	mov.f32 	%f674, %f553;
	mov.f32 	%f675, %f553;
	mov.f32 	%f676, %f553;
	mov.f32 	%f677, %f553;
	mov.f32 	%f678, %f553;
	mov.f32 	%f679, %f553;
	mov.f32 	%f680, %f553;
	mov.f32 	%f681, %f553;
	mov.f32 	%f682, %f553;
	mov.f32 	%f683, %f553;
	mov.f32 	%f684, %f553;
	mov.f32 	%f685, %f553;
	mov.f32 	%f686, %f553;
	mov.f32 	%f687, %f553;
	mov.f32 	%f688, %f553;
	mov.f32 	%f689, %f553;
	mov.f32 	%f690, %f553;
	mov.f32 	%f691, %f553;
	mov.f32 	%f692, %f553;
	mov.f32 	%f693, %f553;
	mov.f32 	%f694, %f553;
	mov.f32 	%f695, %f553;
	mov.f32 	%f696, %f553;
	mov.f32 	%f697, %f553;
	mov.f32 	%f698, %f553;
	mov.f32 	%f699, %f553;
	mov.f32 	%f700, %f553;
	mov.f32 	%f701, %f553;
	mov.f32 	%f702, %f553;
	mov.f32 	%f703, %f553;
	mov.f32 	%f704, %f553;
	mov.f32 	%f705, %f553;
	mov.f32 	%f706, %f553;
	mov.f32 	%f707, %f553;
	mov.f32 	%f708, %f553;
	mov.f32 	%f709, %f553;
	mov.f32 	%f710, %f553;
	mov.f32 	%f711, %f553;
	mov.f32 	%f712, %f553;
	mov.f32 	%f713, %f553;
	mov.f32 	%f714, %f553;
	mov.f32 	%f715, %f553;
	mov.f32 	%f716, %f553;
	mov.f32 	%f717, %f553;
	mov.f32 	%f718, %f553;
	mov.f32 	%f719, %f553;
	mov.f32 	%f720, %f553;
	mov.f32 	%f721, %f553;
	mov.f32 	%f722, %f553;
	mov.f32 	%f723, %f553;
	mov.f32 	%f724, %f553;
	mov.f32 	%f725, %f553;
	mov.f32 	%f726, %f553;
	mov.f32 	%f727, %f553;
	mov.f32 	%f728, %f553;
	mov.f32 	%f729, %f553;
	mov.f32 	%f730, %f553;
	mov.f32 	%f731, %f553;
	mov.f32 	%f732, %f553;
	mov.f32 	%f733, %f553;
	mov.f32 	%f734, %f553;
	mov.f32 	%f735, %f553;
	mov.f32 	%f736, %f553;
	mov.f32 	%f737, %f553;
	mov.f32 	%f738, %f553;
	mov.f32 	%f739, %f553;
	mov.f32 	%f740, %f553;
	mov.f32 	%f741, %f553;
	mov.f32 	%f742, %f553;
	mov.f32 	%f743, %f553;
	mov.f32 	%f744, %f553;
	mov.f32 	%f745, %f553;
	mov.f32 	%f746, %f553;
	mov.f32 	%f747, %f553;
	mov.f32 	%f748, %f553;
$L__BB0_1:
	ld.param.u64 	%rd52, [my_kernel_kernel0_param_0];
	mov.u32 	%r82, %tid.x;
	setp.gt.u32 	%p1, %r82, 1;
	bar.sync 	0;
	cvta.to.global.u64 	%rd24, %rd52;
	mul.wide.u32 	%rd25, %r104, 4;
	add.s64 	%rd26, %rd24, %rd25;
	ld.global.nc.f32 	%f396, [%rd26];
	shl.b32 	%r83, %r82, 2;
	mov.u32 	%r84, _ZZ17my_kernel_kernel0E18PaddedInput_shared;
	add.s32 	%r85, %r84, %r83;
	st.shared.f32 	[%r85], %f396;
	mul.wide.u32 	%rd27, %r105, 4;
	add.s64 	%rd28, %rd24, %rd27;
	ld.global.nc.f32 	%f397, [%rd28];
	st.shared.f32 	[%r85+32], %f397;
	mul.wide.u32 	%rd29, %r106, 4;
	add.s64 	%rd30, %rd24, %rd29;
	ld.global.nc.f32 	%f398, [%rd30];
	st.shared.f32 	[%r85+64], %f398;
	mul.wide.u32 	%rd31, %r107, 4;
	add.s64 	%rd32, %rd24, %rd31;
	ld.global.nc.f32 	%f399, [%rd32];
	st.shared.f32 	[%r85+96], %f399;
	mul.wide.u32 	%rd33, %r108, 4;
	add.s64 	%rd34, %rd24, %rd33;
	ld.global.nc.f32 	%f400, [%rd34];
	st.shared.f32 	[%r85+128], %f400;
	mul.wide.u32 	%rd35, %r109, 4;
	add.s64 	%rd36, %rd24, %rd35;
	ld.global.nc.f32 	%f401, [%rd36];
	st.shared.f32 	[%r85+160], %f401;
	mul.wide.u32 	%rd37, %r110, 4;
	add.s64 	%rd38, %rd24, %rd37;
	ld.global.nc.f32 	%f402, [%rd38];
	st.shared.f32 	[%r85+192], %f402;
	ld.global.nc.f32 	%f403, [%rd26+444416];
	st.shared.f32 	[%r85+224], %f403;
	mul.wide.u32 	%rd39, %r111, 4;
	add.s64 	%rd40, %rd24, %rd39;
	ld.global.nc.f32 	%f404, [%rd40];
	st.shared.f32 	[%r85+256], %f404;
	mul.wide.u32 	%rd41, %r112, 4;
	add.s64 	%rd42, %rd24, %rd41;
	ld.global.nc.f32 	%f405, [%rd42];
	st.shared.f32 	[%r85+288], %f405;
	mul.wide.u32 	%rd43, %r113, 4;
	add.s64 	%rd44, %rd24, %rd43;
	ld.global.nc.f32 	%f406, [%rd44];
	st.shared.f32 	[%r85+320], %f406;
	mul.wide.u32 	%rd45, %r114, 4;
	add.s64 	%rd46, %rd24, %rd45;
	ld.global.nc.f32 	%f407, [%rd46];
	st.shared.f32 	[%r85+352], %f407;
	@%p1 bra 	$L__BB0_3;
	ld.global.nc.f32 	%f408, [%rd56];
	mov.u32 	%r86, %tid.x;
	shl.b32 	%r87, %r86, 2;
	mov.u32 	%r88, _ZZ17my_kernel_kernel0E18PaddedInput_shared;
	add.s32 	%r89, %r88, %r87;
	st.shared.f32 	[%r89+384], %f408;
$L__BB0_3:
	ld.global.nc.v2.f32 	{%f409, %f410}, [%rd55];
	mov.u32 	%r24, %tid.x;
	shl.b32 	%r90, %r24, 3;
	mov.u32 	%r91, _ZZ17my_kernel_kernel0E18placeholder_shared;
	add.s32 	%r92, %r91, %r90;
	st.shared.v2.f32 	[%r92], {%f409, %f410};
	bar.sync 	0;
	shl.b32 	%r93, %r24, 2;
	sub.s32 	%r94, %r92, %r93;
	ld.shared.f32 	%f411, [%r94];
	ld.shared.f32 	%f412, [%r94+32];
	ld.shared.f32 	%f413, [_ZZ17my_kernel_kernel0E18PaddedInput_shared];
	fma.rn.f32 	%f748, %f413, %f411, %f748;
	fma.rn.f32 	%f747, %f413, %f412, %f747;
	ld.shared.f32 	%f414, [_ZZ17my_kernel_kernel0E18PaddedInput_shared+4];
	fma.rn.f32 	%f746, %f414, %f411, %f746;
	fma.rn.f32 	%f745, %f414, %f412, %f745;
	ld.shared.f32 	%f415, [_ZZ17my_kernel_kernel0E18PaddedInput_shared+8];
	fma.rn.f32 	%f744, %f415, %f411, %f744;
	fma.rn.f32 	%f743, %f415, %f412, %f743;
	ld.shared.f32 	%f416, [_ZZ17my_kernel_kernel0E18PaddedInput_shared+12];
	fma.rn.f32 	%f742, %f416, %f411, %f742;
	fma.rn.f32 	%f741, %f416, %f412, %f741;
	ld.shared.f32 	%f417, [_ZZ17my_kernel_kernel0E18PaddedInput_shared+16];
	fma.rn.f32 	%f740, %f417, %f411, %f740;
	fma.rn.f32 	%f739, %f417, %f412, %f739;
	ld.shared.f32 	%f418, [_ZZ17my_kernel_kernel0E18PaddedInput_shared+20];
	fma.rn.f32 	%f738, %f418, %f411, %f738;
	fma.rn.f32 	%f737, %f418, %f412, %f737;
	ld.shared.f32 	%f419, [_ZZ17my_kernel_kernel0E18PaddedInput_shared+24];
	fma.rn.f32 	%f736, %f419, %f411, %f736;
	fma.rn.f32 	%f735, %f419, %f412, %f735;
	ld.shared.f32 	%f420, [_ZZ17my_kernel_kernel0E18PaddedInput_shared+28];
	fma.rn.f32 	%f734, %f420, %f411, %f734;
	fma.rn.f32 	%f733, %f420, %f412, %f733;
	ld.shared.f32 	%f421, [_ZZ17my_kernel_kernel0E18PaddedInput_shared+32];
	fma.rn.f32 	%f732, %f421, %f411, %f732;
	fma.rn.f32 	%f731, %f421, %f412, %f731;
	ld.shared.f32 	%f422, [_ZZ17my_kernel_kernel0E18PaddedInput_shared+36];
	fma.rn.f32 	%f730, %f422, %f411, %f730;
	fma.rn.f32 	%f729, %f422, %f412, %f729;
	ld.shared.f32 	%f423, [_ZZ17my_kernel_kernel0E18PaddedInput_shared+40];
	fma.rn.f32 	%f728, %f423, %f411, %f728;
	fma.rn.f32 	%f727, %f423, %f412, %f727;
	ld.shared.f32 	%f424, [_ZZ17my_kernel_kernel0E18PaddedInput_shared+44];
	fma.rn.f32 	%f726, %f424, %f411, %f726;
	fma.rn.f32 	%f725, %f424, %f412, %f725;
	ld.shared.f32 	%f425, [_ZZ17my_kernel_kernel0E18PaddedInput_shared+48];
	fma.rn.f32 	%f724, %f425, %f411, %f724;
	fma.rn.f32 	%f723, %f425, %f412, %f723;
	ld.shared.f32 	%f426, [_ZZ17my_kernel_kernel0E18PaddedInput_shared+52];
	fma.rn.f32 	%f722, %f426, %f411, %f722;
	fma.rn.f32 	%f721, %f426, %f412, %f721;
	ld.shared.f32 	%f427, [_ZZ17my_kernel_kernel0E18PaddedInput_shared+56];
	fma.rn.f32 	%f720, %f427, %f411, %f720;
	fma.rn.f32 	%f719, %f427, %f412, %f719;
	ld.shared.f32 	%f428, [_ZZ17my_kernel_kernel0E18PaddedInput_shared+60];
	fma.rn.f32 	%f718, %f428, %f411, %f718;
	fma.rn.f32 	%f717, %f428, %f412, %f717;
	ld.shared.f32 	%f429, [_ZZ17my_kernel_kernel0E18PaddedInput_shared+64];
	fma.rn.f32 	%f716, %f429, %f411, %f716;
	fma.rn.f32 	%f715, %f429, %f412, %f715;
	ld.shared.f32 	%f430, [_ZZ17my_kernel_kernel0E18PaddedInput_shared+68];
	fma.rn.f32 	%f714, %f430, %f411, %f714;
	fma.rn.f32 	%f713, %f430, %f412, %f713;
	ld.shared.f32 	%f431, [_ZZ17my_kernel_kernel0E18PaddedInput_shared+72];
	fma.rn.f32 	%f712, %f431, %f411, %f712;
	fma.rn.f32 	%f711, %f431, %f412, %f711;
	ld.shared.f32 	%f432, [_ZZ17my_kernel_kernel0E18PaddedInput_shared+76];
	fma.rn.f32 	%f710, %f432, %f411, %f710;
	fma.rn.f32 	%f709, %f432, %f412, %f709;
	ld.shared.f32 	%f433, [_ZZ17my_kernel_kernel0E18PaddedInput_shared+80];
	fma.rn.f32 	%f708, %f433, %f411, %f708;
	fma.rn.f32 	%f707, %f433, %f412, %f707;
	ld.shared.f32 	%f434, [_ZZ17my_kernel_kernel0E18PaddedInput_shared+84];
	fma.rn.f32 	%f706, %f434, %f411, %f706;
	st.local.v4.f32 	[%rd1], {%f748, %f734, %f720, %f706};
	fma.rn.f32 	%f705, %f434, %f412, %f705;
	ld.shared.f32 	%f435, [_ZZ17my_kernel_kernel0E18PaddedInput_shared+88];
	fma.rn.f32 	%f704, %f435, %f411, %f704;
	st.local.v4.f32 	[%rd1+112], {%f746, %f732, %f718, %f704};
	fma.rn.f32 	%f703, %f435, %f412, %f703;
	ld.shared.f32 	%f436, [_ZZ17my_kernel_kernel0E18PaddedInput_shared+92];
	fma.rn.f32 	%f702, %f436, %f411, %f702;
	st.local.v4.f32 	[%rd1+224], {%f744, %f730, %f716, %f702};
	fma.rn.f32 	%f701, %f436, %f412, %f701;
	ld.shared.f32 	%f437, [_ZZ17my_kernel_kernel0E18PaddedInput_shared+96];
	fma.rn.f32 	%f700, %f437, %f411, %f700;
	st.local.v4.f32 	[%rd1+336], {%f742, %f728, %f714, %f700};
	fma.rn.f32 	%f699, %f437, %f412, %f699;
	ld.shared.f32 	%f438, [_ZZ17my_kernel_kernel0E18PaddedInput_shared+100];
	fma.rn.f32 	%f698, %f438, %f411, %f698;
	st.local.v4.f32 	[%rd1+448], {%f740, %f726, %f712, %f698};
	fma.rn.f32 	%f697, %f438, %f412, %f697;
	ld.shared.f32 	%f439, [_ZZ17my_kernel_kernel0E18PaddedInput_shared+104];
	fma.rn.f32 	%f696, %f439, %f411, %f696;
	st.local.v4.f32 	[%rd1+560], {%f738, %f724, %f710, %f696};
	fma.rn.f32 	%f695, %f439, %f412, %f695;
	ld.shared.f32 	%f440, [_ZZ17my_kernel_kernel0E18PaddedInput_shared+108];
	fma.rn.f32 	%f694, %f440, %f411, %f694;
	st.local.v4.f32 	[%rd1+672], {%f736, %f722, %f708, %f694};
	fma.rn.f32 	%f693, %f440, %f412, %f693;
	ld.shared.f32 	%f441, [_ZZ17my_kernel_kernel0E18PaddedInput_shared+112];
	fma.rn.f32 	%f692, %f441, %f411, %f692;
	fma.rn.f32 	%f691, %f441, %f412, %f691;
	ld.shared.f32 	%f442, [_ZZ17my_kernel_kernel0E18PaddedInput_shared+116];
	fma.rn.f32 	%f690, %f442, %f411, %f690;
	fma.rn.f32 	%f689, %f442, %f412, %f689;
	ld.shared.f32 	%f443, [_ZZ17my_kernel_kernel0E18PaddedInput_shared+120];
	fma.rn.f32 	%f688, %f443, %f411, %f688;
	fma.rn.f32 	%f687, %f443, %f412, %f687;
	ld.shared.f32 	%f444, [_ZZ17my_kernel_kernel0E18PaddedInput_shared+124];
	fma.rn.f32 	%f686, %f444, %f411, %f686;
	fma.rn.f32 	%f685, %f444, %f412, %f685;
	ld.shared.f32 	%f445, [_ZZ17my_kernel_kernel0E18PaddedInput_shared+128];
	fma.rn.f32 	%f684, %f445, %f411, %f684;
	fma.rn.f32 	%f683, %f445, %f412, %f683;
	ld.shared.f32 	%f446, [_ZZ17my_kernel_kernel0E18PaddedInput_shared+132];
	fma.rn.f32 	%f682, %f446, %f411, %f682;
	fma.rn.f32 	%f681, %f446, %f412, %f681;
	ld.shared.f32 	%f447, [_ZZ17my_kernel_kernel0E18PaddedInput_shared+136];
	fma.rn.f32 	%f680, %f447, %f411, %f680;
	fma.rn.f32 	%f679, %f447, %f412, %f679;
	ld.shared.f32 	%f448, [_ZZ17my_kernel_kernel0E18PaddedInput_shared+140];
	fma.rn.f32 	%f678, %f448, %f411, %f678;
	fma.rn.f32 	%f677, %f448, %f412, %f677;
	st.local.v4.f32 	[%rd1+64], {%f719, %f705, %f691, %f677};
	ld.shared.f32 	%f449, [_ZZ17my_kernel_kernel0E18PaddedInput_shared+144];
	fma.rn.f32 	%f676, %f449, %f411, %f676;
	fma.rn.f32 	%f675, %f449, %f412, %f675;
	st.local.v4.f32 	[%rd1+176], {%f717, %f703, %f689, %f675};
	ld.shared.f32 	%f450, [_ZZ17my_kernel_kernel0E18PaddedInput_shared+148];
	fma.rn.f32 	%f674, %f450, %f411, %f674;
	fma.rn.f32 	%f673, %f450, %f412, %f673;
	st.local.v4.f32 	[%rd1+288], {%f715, %f701, %f687, %f673};
	ld.shared.f32 	%f451, [_ZZ17my_kernel_kernel0E18PaddedInput_shared+152];
	fma.rn.f32 	%f672, %f451, %f411, %f672;
	fma.rn.f32 	%f671, %f451, %f412, %f671;
	st.local.v4.f32 	[%rd1+400], {%f713, %f699, %f685, %f671};
	ld.shared.f32 	%f452, [_ZZ17my_kernel_kernel0E18PaddedInput_shared+156];
	fma.rn.f32 	%f670, %f452, %f411, %f670;
	fma.rn.f32 	%f669, %f452, %f412, %f669;
	st.local.v4.f32 	[%rd1+512], {%f711, %f697, %f683, %f669};
	ld.shared.f32 	%f453, [_ZZ17my_kernel_kernel0E18PaddedInput_shared+160];
	fma.rn.f32 	%f668, %f453, %f411, %f668;
	fma.rn.f32 	%f667, %f453, %f412, %f667;
	st.local.v4.f32 	[%rd1+624], {%f709, %f695, %f681, %f667};
	ld.shared.f32 	%f454, [_ZZ17my_kernel_kernel0E18PaddedInput_shared+164];
	fma.rn.f32 	%f666, %f454, %f411, %f666;
	fma.rn.f32 	%f665, %f454, %f412, %f665;
	st.local.v4.f32 	[%rd1+736], {%f707, %f693, %f679, %f665};
	ld.shared.f32 	%f455, [_ZZ17my_kernel_kernel0E18PaddedInput_shared+168];
	fma.rn.f32 	%f664, %f455, %f411, %f664;
	fma.rn.f32 	%f663, %f455, %f412, %f663;
	ld.shared.f32 	%f456, [_ZZ17my_kernel_kernel0E18PaddedInput_shared+172];
	fma.rn.f32 	%f662, %f456, %f411, %f662;
	fma.rn.f32 	%f661, %f456, %f412, %f661;
	ld.shared.f32 	%f457, [_ZZ17my_kernel_kernel0E18PaddedInput_shared+176];
	fma.rn.f32 	%f660, %f457, %f411, %f660;
	fma.rn.f32 	%f659, %f457, %f412, %f659;
	ld.shared.f32 	%f458, [_ZZ17my_kernel_kernel0E18PaddedInput_shared+180];
	fma.rn.f32 	%f658, %f458, %f411, %f658;
	fma.rn.f32 	%f657, %f458, %f412, %f657;
	ld.shared.f32 	%f459, [_ZZ17my_kernel_kernel0E18PaddedInput_shared+184];
	fma.rn.f32 	%f656, %f459, %f411, %f656;
	fma.rn.f32 	%f655, %f459, %f412, %f655;
	ld.shared.f32 	%f460, [_ZZ17my_kernel_kernel0E18PaddedInput_shared+188];
	fma.rn.f32 	%f654, %f460, %f411, %f654;
	fma.rn.f32 	%f653, %f460, %f412, %f653;
	ld.shared.f32 	%f461, [_ZZ17my_kernel_kernel0E18PaddedInput_shared+192];
	fma.rn.f32 	%f652, %f461, %f411, %f652;
	fma.rn.f32 	%f651, %f461, %f412, %f651;
	ld.shared.f32 	%f462, [_ZZ17my_kernel_kernel0E18PaddedInput_shared+196];
	fma.rn.f32 	%f650, %f462, %f411, %f650;
	st.local.v4.f32 	[%rd1+16], {%f692, %f678, %f664, %f650};
	fma.rn.f32 	%f649, %f462, %f412, %f649;
	ld.shared.f32 	%f463, [_ZZ17my_kernel_kernel0E18PaddedInput_shared+200];
	fma.rn.f32 	%f648, %f463, %f411, %f648;
	st.local.v4.f32 	[%rd1+128], {%f690, %f676, %f662, %f648};
	fma.rn.f32 	%f647, %f463, %f412, %f647;
	ld.shared.f32 	%f464, [_ZZ17my_kernel_kernel0E18PaddedInput_shared+204];
	fma.rn.f32 	%f646, %f464, %f411, %f646;
	st.local.v4.f32 	[%rd1+240], {%f688, %f674, %f660, %f646};
	fma.rn.f32 	%f645, %f464, %f412, %f645;
	ld.shared.f32 	%f465, [_ZZ17my_kernel_kernel0E18PaddedInput_shared+208];
	fma.rn.f32 	%f644, %f465, %f411, %f644;
	st.local.v4.f32 	[%rd1+352], {%f686, %f672, %f658, %f644};
	fma.rn.f32 	%f643, %f465, %f412, %f643;
	ld.shared.f32 	%f466, [_ZZ17my_kernel_kernel0E18PaddedInput_shared+212];
	fma.rn.f32 	%f642, %f466, %f411, %f642;
	st.local.v4.f32 	[%rd1+464], {%f684, %f670, %f656, %f642};
	fma.rn.f32 	%f641, %f466, %f412, %f641;
	ld.shared.f32 	%f467, [_ZZ17my_kernel_kernel0E18PaddedInput_shared+216];
	fma.rn.f32 	%f640, %f467, %f411, %f640;
	st.local.v4.f32 	[%rd1+576], {%f682, %f668, %f654, %f640};
	fma.rn.f32 	%f639, %f467, %f412, %f639;
	ld.shared.f32 	%f468, [_ZZ17my_kernel_kernel0E18PaddedInput_shared+220];
	fma.rn.f32 	%f638, %f468, %f411, %f638;
	st.local.v4.f32 	[%rd1+688], {%f680, %f666, %f652, %f638};
	fma.rn.f32 	%f637, %f468, %f412, %f637;
	ld.shared.f32 	%f469, [_ZZ17my_kernel_kernel0E18PaddedInput_shared+224];
	fma.rn.f32 	%f636, %f469, %f411, %f636;
	fma.rn.f32 	%f635, %f469, %f412, %f635;
	ld.shared.f32 	%f470, [_ZZ17my_kernel_kernel0E18PaddedInput_shared+228];
	fma.rn.f32 	%f634, %f470, %f411, %f634;
	fma.rn.f32 	%f633, %f470, %f412, %f633;
	ld.shared.f32 	%f471, [_ZZ17my_kernel_kernel0E18PaddedInput_shared+232];
	fma.rn.f32 	%f632, %f471, %f411, %f632;
	fma.rn.f32 	%f631, %f471, %f412, %f631;
	ld.shared.f32 	%f472, [_ZZ17my_kernel_kernel0E18PaddedInput_shared+236];
	fma.rn.f32 	%f630, %f472, %f411, %f630;
	fma.rn.f32 	%f629, %f472, %f412, %f629;
	ld.shared.f32 	%f473, [_ZZ17my_kernel_kernel0E18PaddedInput_shared+240];
	fma.rn.f32 	%f628, %f473, %f411, %f628;
	fma.rn.f32 	%f627, %f473, %f412, %f627;
	ld.shared.f32 	%f474, [_ZZ17my_kernel_kernel0E18PaddedInput_shared+244];
	fma.rn.f32 	%f626, %f474, %f411, %f626;
	fma.rn.f32 	%f625, %f474, %f412, %f625;
	ld.shared.f32 	%f475, [_ZZ17my_kernel_kernel0E18PaddedInput_shared+248];
	fma.rn.f32 	%f624, %f475, %f411, %f624;
	fma.rn.f32 	%f623, %f475, %f412, %f623;
	ld.shared.f32 	%f476, [_ZZ17my_kernel_kernel0E18PaddedInput_shared+252];
	fma.rn.f32 	%f622, %f476, %f411, %f622;
	fma.rn.f32 	%f621, %f476, %f412, %f621;
	st.local.v4.f32 	[%rd1+80], {%f663, %f649, %f635, %f621};
	ld.shared.f32 	%f477, [_ZZ17my_kernel_kernel0E18PaddedInput_shared+256];
	fma.rn.f32 	%f620, %f477, %f411, %f620;
	fma.rn.f32 	%f619, %f477, %f412, %f619;
	st.local.v4.f32 	[%rd1+192], {%f661, %f647, %f633, %f619};
	ld.shared.f32 	%f478, [_ZZ17my_kernel_kernel0E18PaddedInput_shared+260];
	fma.rn.f32 	%f618, %f478, %f411, %f618;
	fma.rn.f32 	%f617, %f478, %f412, %f617;
	st.local.v4.f32 	[%rd1+304], {%f659, %f645, %f631, %f617};
	ld.shared.f32 	%f479, [_ZZ17my_kernel_kernel0E18PaddedInput_shared+264];
	fma.rn.f32 	%f616, %f479, %f411, %f616;
	fma.rn.f32 	%f615, %f479, %f412, %f615;
	st.local.v4.f32 	[%rd1+416], {%f657, %f643, %f629, %f615};
	ld.shared.f32 	%f480, [_ZZ17my_kernel_kernel0E18PaddedInput_shared+268];
	fma.rn.f32 	%f614, %f480, %f411, %f614;
	fma.rn.f32 	%f613, %f480, %f412, %f613;
	st.local.v4.f32 	[%rd1+528], {%f655, %f641, %f627, %f613};
	ld.shared.f32 	%f481, [_ZZ17my_kernel_kernel0E18PaddedInput_shared+272];
	fma.rn.f32 	%f612, %f481, %f411, %f612;
	fma.rn.f32 	%f611, %f481, %f412, %f611;
	st.local.v4.f32 	[%rd1+640], {%f653, %f639, %f625, %f611};
	ld.shared.f32 	%f482, [_ZZ17my_kernel_kernel0E18PaddedInput_shared+276];
	fma.rn.f32 	%f610, %f482, %f411, %f610;
	fma.rn.f32 	%f609, %f482, %f412, %f609;
	st.local.v4.f32 	[%rd1+752], {%f651, %f637, %f623, %f609};
	ld.shared.f32 	%f483, [_ZZ17my_kernel_kernel0E18PaddedInput_shared+280];
	fma.rn.f32 	%f608, %f483, %f411, %f608;
	fma.rn.f32 	%f607, %f483, %f412, %f607;
	ld.shared.f32 	%f484, [_ZZ17my_kernel_kernel0E18PaddedInput_shared+284];
	fma.rn.f32 	%f606, %f484, %f411, %f606;
	fma.rn.f32 	%f605, %f484, %f412, %f605;
	ld.shared.f32 	%f485, [_ZZ17my_kernel_kernel0E18PaddedInput_shared+288];
	fma.rn.f32 	%f604, %f485, %f411, %f604;
	fma.rn.f32 	%f603, %f485, %f412, %f603;
	ld.shared.f32 	%f486, [_ZZ17my_kernel_kernel0E18PaddedInput_shared+292];
	fma.rn.f32 	%f602, %f486, %f411, %f602;
	fma.rn.f32 	%f601, %f486, %f412, %f601;
	ld.shared.f32 	%f487, [_ZZ17my_kernel_kernel0E18PaddedInput_shared+296];
	fma.rn.f32 	%f600, %f487, %f411, %f600;
	fma.rn.f32 	%f599, %f487, %f412, %f599;
	ld.shared.f32 	%f488, [_ZZ17my_kernel_kernel0E18PaddedInput_shared+300];
	fma.rn.f32 	%f598, %f488, %f411, %f598;
	fma.rn.f32 	%f597, %f488, %f412, %f597;
	ld.shared.f32 	%f489, [_ZZ17my_kernel_kernel0E18PaddedInput_shared+304];
	fma.rn.f32 	%f596, %f489, %f411, %f596;
	fma.rn.f32 	%f595, %f489, %f412, %f595;
	ld.shared.f32 	%f490, [_ZZ17my_kernel_kernel0E18PaddedInput_shared+308];
	fma.rn.f32 	%f594, %f490, %f411, %f594;
	st.local.v4.f32 	[%rd1+32], {%f636, %f622, %f608, %f594};
	fma.rn.f32 	%f593, %f490, %f412, %f593;
	ld.shared.f32 	%f491, [_ZZ17my_kernel_kernel0E18PaddedInput_shared+312];
	fma.rn.f32 	%f592, %f491, %f411, %f592;
	st.local.v4.f32 	[%rd1+144], {%f634, %f620, %f606, %f592};
	fma.rn.f32 	%f591, %f491, %f412, %f591;
	ld.shared.f32 	%f492, [_ZZ17my_kernel_kernel0E18PaddedInput_shared+316];
	fma.rn.f32 	%f590, %f492, %f411, %f590;
	st.local.v4.f32 	[%rd1+256], {%f632, %f618, %f604, %f590};
	fma.rn.f32 	%f589, %f492, %f412, %f589;
	ld.shared.f32 	%f493, [_ZZ17my_kernel_kernel0E18PaddedInput_shared+320];
	fma.rn.f32 	%f588, %f493, %f411, %f588;
	st.local.v4.f32 	[%rd1+368], {%f630, %f616, %f602, %f588};
	fma.rn.f32 	%f587, %f493, %f412, %f587;
	ld.shared.f32 	%f494, [_ZZ17my_kernel_kernel0E18PaddedInput_shared+324];
	fma.rn.f32 	%f586, %f494, %f411, %f586;
	st.local.v4.f32 	[%rd1+480], {%f628, %f614, %f600, %f586};
	fma.rn.f32 	%f585, %f494, %f412, %f585;
	ld.shared.f32 	%f495, [_ZZ17my_kernel_kernel0E18PaddedInput_shared+328];
	fma.rn.f32 	%f584, %f495, %f411, %f584;
	st.local.v4.f32 	[%rd1+592], {%f626, %f612, %f598, %f584};
	fma.rn.f32 	%f583, %f495, %f412, %f583;
	ld.shared.f32 	%f496, [_ZZ17my_kernel_kernel0E18PaddedInput_shared+332];
	fma.rn.f32 	%f582, %f496, %f411, %f582;
	st.local.v4.f32 	[%rd1+704], {%f624, %f610, %f596, %f582};
	fma.rn.f32 	%f581, %f496, %f412, %f581;
	ld.shared.f32 	%f497, [_ZZ17my_kernel_kernel0E18PaddedInput_shared+336];
	fma.rn.f32 	%f580, %f497, %f411, %f580;
	fma.rn.f32 	%f579, %f497, %f412, %f579;
	ld.shared.f32 	%f498, [_ZZ17my_kernel_kernel0E18PaddedInput_shared+340];
	fma.rn.f32 	%f578, %f498, %f411, %f578;
	fma.rn.f32 	%f577, %f498, %f412, %f577;
	ld.shared.f32 	%f499, [_ZZ17my_kernel_kernel0E18PaddedInput_shared+344];
	fma.rn.f32 	%f576, %f499, %f411, %f576;
	fma.rn.f32 	%f575, %f499, %f412, %f575;
	ld.shared.f32 	%f500, [_ZZ17my_kernel_kernel0E18PaddedInput_shared+348];
	fma.rn.f32 	%f574, %f500, %f411, %f574;
	fma.rn.f32 	%f573, %f500, %f412, %f573;
	ld.shared.f32 	%f501, [_ZZ17my_kernel_kernel0E18PaddedInput_shared+352];
	fma.rn.f32 	%f572, %f501, %f411, %f572;
	fma.rn.f32 	%f571, %f501, %f412, %f571;
	ld.shared.f32 	%f502, [_ZZ17my_kernel_kernel0E18PaddedInput_shared+356];
	fma.rn.f32 	%f570, %f502, %f411, %f570;
	fma.rn.f32 	%f569, %f502, %f412, %f569;
	ld.shared.f32 	%f503, [_ZZ17my_kernel_kernel0E18PaddedInput_shared+360];
	fma.rn.f32 	%f568, %f503, %f411, %f568;
	fma.rn.f32 	%f567, %f503, %f412, %f567;
	ld.shared.f32 	%f504, [_ZZ17my_kernel_kernel0E18PaddedInput_shared+364];
	fma.rn.f32 	%f566, %f504, %f411, %f566;
	st.local.v4.f32 	[%rd1+48], {%f580, %f566, %f747, %f733};
	fma.rn.f32 	%f565, %f504, %f412, %f565;
	st.local.v4.f32 	[%rd1+96], {%f607, %f593, %f579, %f565};
	ld.shared.f32 	%f505, [_ZZ17my_kernel_kernel0E18PaddedInput_shared+368];
	fma.rn.f32 	%f564, %f505, %f411, %f564;
	st.local.v4.f32 	[%rd1+160], {%f578, %f564, %f745, %f731};
	fma.rn.f32 	%f563, %f505, %f412, %f563;
	st.local.v4.f32 	[%rd1+208], {%f605, %f591, %f577, %f563};
	ld.shared.f32 	%f506, [_ZZ17my_kernel_kernel0E18PaddedInput_shared+372];
	fma.rn.f32 	%f562, %f506, %f411, %f562;
	st.local.v4.f32 	[%rd1+272], {%f576, %f562, %f743, %f729};
	fma.rn.f32 	%f561, %f506, %f412, %f561;
	st.local.v4.f32 	[%rd1+320], {%f603, %f589, %f575, %f561};
	ld.shared.f32 	%f507, [_ZZ17my_kernel_kernel0E18PaddedInput_shared+376];
	fma.rn.f32 	%f560, %f507, %f411, %f560;
	st.local.v4.f32 	[%rd1+384], {%f574, %f560, %f741, %f727};
	fma.rn.f32 	%f559, %f507, %f412, %f559;
	st.local.v4.f32 	[%rd1+432], {%f601, %f587, %f573, %f559};
	ld.shared.f32 	%f508, [_ZZ17my_kernel_kernel0E18PaddedInput_shared+380];
	fma.rn.f32 	%f558, %f508, %f411, %f558;
	st.local.v4.f32 	[%rd1+496], {%f572, %f558, %f739, %f725};
	fma.rn.f32 	%f557, %f508, %f412, %f557;
	st.local.v4.f32 	[%rd1+544], {%f599, %f585, %f571, %f557};
	ld.shared.f32 	%f509, [_ZZ17my_kernel_kernel0E18PaddedInput_shared+384];
	fma.rn.f32 	%f556, %f509, %f411, %f556;
	st.local.v4.f32 	[%rd1+608], {%f570, %f556, %f737, %f723};
	fma.rn.f32 	%f555, %f509, %f412, %f555;
	st.local.v4.f32 	[%rd1+656], {%f597, %f583, %f569, %f555};
	ld.shared.f32 	%f510, [_ZZ17my_kernel_kernel0E18PaddedInput_shared+388];
	fma.rn.f32 	%f554, %f510, %f411, %f554;
	st.local.v4.f32 	[%rd1+720], {%f568, %f554, %f735, %f721};
	fma.rn.f32 	%f553, %f510, %f412, %f553;
	st.local.v4.f32 	[%rd1+768], {%f595, %f581, %f567, %f553};
	add.s32 	%r115, %r115, 1;
	add.s64 	%rd56, %rd56, 4;
	add.s64 	%rd55, %rd55, 512;
	add.s32 	%r114, %r114, 1;
	add.s32 	%r113, %r113, 1;
	add.s32 	%r112, %r112, 1;
	add.s32 	%r111, %r111, 1;
	add.s32 	%r110, %r110, 1;
	add.s32 	%r109, %r109, 1;
	add.s32 	%r108, %r108, 1;
	add.s32 	%r107, %r107, 1;
	add.s32 	%r106, %r106, 1;
	add.s32 	%r105, %r105, 1;
	add.s32 	%r104, %r104, 1;
	setp.ne.s32 	%p2, %r115, 992;
	@%p2 bra 	$L__BB0_1;
	ld.param.u64 	%rd54, [my_kernel_kernel0_param_3];
	ld.param.u64 	%rd53, [my_kernel_kernel0_param_2];
	mov.u32 	%r96, %ctaid.x;
	shl.b32 	%r97, %r96, 4;
	and.b32  	%r98, %r97, 112;
	shl.b32 	%r99, %r24, 1;
	add.s32 	%r100, %r98, %r99;
	sub.s32 	%r101, %r100, %r24;
	cvta.to.global.u64 	%rd47, %rd54;
	mul.wide.u32 	%rd48, %r101, 4;
	add.s64 	%rd49, %rd47, %rd48;
	ld.global.nc.f32 	%f393, [%rd49];
	shr.u32 	%r102, %r96, 3;
	mad.lo.s32 	%r103, %r102, 896, %r24;
	add.s32 	%r116, %r103, %r98;
	ld.global.nc.f32 	%f394, [%rd49+32];
	add.s64 	%rd57, %rd1, 392;
	cvta.to.global.u64 	%rd9, %rd53;
	mov.b32 	%r117, 0;
$L__BB0_5:
	ld.local.f32 	%f511, [%rd57+-392];
	add.f32 	%f512, %f511, %f393;
	max.f32 	%f513, %f512, 0f00000000;
	mul.wide.u32 	%rd50, %r116, 4;
	add.s64 	%rd51, %rd9, %rd50;
	st.global.f32 	[%rd51], %f513;
	ld.local.f32 	%f514, [%rd57+-336];
	add.f32 	%f515, %f514, %f394;
	max.f32 	%f516, %f515, 0f00000000;
	st.global.f32 	[%rd51+32], %f516;
	ld.local.f32 	%f517, [%rd57+-280];
	add.f32 	%f518, %f517, %f393;
	max.f32 	%f519, %f518, 0f00000000;
	st.global.f32 	[%rd51+512], %f519;
	ld.local.f32 	%f520, [%rd57+-224];
	add.f32 	%f521, %f520, %f394;
	max.f32 	%f522, %f521, 0f00000000;
	st.global.f32 	[%rd51+544], %f522;
	ld.local.f32 	%f523, [%rd57+-168];
	add.f32 	%f524, %f523, %f393;
	max.f32 	%f525, %f524, 0f00000000;
	st.global.f32 	[%rd51+1024], %f525;
	ld.local.f32 	%f526, [%rd57+-112];
	add.f32 	%f527, %f526, %f394;
	max.f32 	%f528, %f527, 0f00000000;
	st.global.f32 	[%rd51+1056], %f528;
	ld.local.f32 	%f529, [%rd57+-56];
	add.f32 	%f530, %f529, %f393;
	max.f32 	%f531, %f530, 0f00000000;
	st.global.f32 	[%rd51+1536], %f531;
	ld.local.f32 	%f532, [%rd57];
	add.f32 	%f533, %f532, %f394;
	max.f32 	%f534, %f533, 0f00000000;
	st.global.f32 	[%rd51+1568], %f534;
	ld.local.f32 	%f535, [%rd57+56];
	add.f32 	%f536, %f535, %f393;
	max.f32 	%f537, %f536, 0f00000000;
	st.global.f32 	[%rd51+2048], %f537;
	ld.local.f32 	%f538, [%rd57+112];
	add.f32 	%f539, %f538, %f394;
	max.f32 	%f540, %f539, 0f00000000;
	st.global.f32 	[%rd51+2080], %f540;
	ld.local.f32 	%f541, [%rd57+168];
	add.f32 	%f542, %f541, %f393;
	max.f32 	%f543, %f542, 0f00000000;
	st.global.f32 	[%rd51+2560], %f543;
	ld.local.f32 	%f544, [%rd57+224];
	add.f32 	%f545, %f544, %f394;
	max.f32 	%f546, %f545, 0f00000000;
	st.global.f32 	[%rd51+2592], %f546;
	ld.local.f32 	%f547, [%rd57+280];
	add.f32 	%f548, %f547, %f393;
	max.f32 	%f549, %f548, 0f00000000;
	st.global.f32 	[%rd51+3072], %f549;
	ld.local.f32 	%f550, [%rd57+336];
	add.f32 	%f551, %f550, %f394;
	max.f32 	%f552, %f551, 0f00000000;
	st.global.f32 	[%rd51+3104], %f552;
	add.s32 	%r117, %r117, 1;
	add.s32 	%r116, %r116, 1792;
	add.s64 	%rd57, %rd57, 4;
	setp.ne.s32 	%p3, %r117, 14;
	@%p3 bra 	$L__BB0_5;
	ret;

}


// ===== COMPILED SASS (sm_100) =====

	.target	sm_100

	.elftype	@"ET_EXEC"


//--------------------- .note.nv.tkinfo           --------------------------
	.section	.note.nv.tkinfo,"",@"SHT_NOTE"
	.sectionflags	@"SHF_NOTE_NV_TKINFO"
	.tkinfo
        /*0018*/ 	.word	0x00000002
        /*0030*/ 	.string	""
        /*0030*/ 	.string	"ptxas"
        /*0030*/ 	.string	"Cuda compilation tools, release 13.0, V13.0.88"
        /*0030*/ 	.string	"Build cuda_13.0.r13.0/compiler.36424714_0"
        /*0030*/ 	.string	"-arch sm_100 -m 64 "



//--------------------- .note.nv.cuinfo           --------------------------
	.section	.note.nv.cuinfo,"",@"SHT_NOTE"
	.sectionflags	@"SHF_NOTE_NV_CUINFO"
        /*0018*/ 	.short	0x0002
        /*001a*/ 	.short	0x0064
        /*001c*/ 	.short	0x0082
	.zero		2


//--------------------- .nv.info                  --------------------------
	.section	.nv.info,"",@"SHT_CUDA_INFO"
	.align	4


	//----- nvinfo : EIATTR_REGCOUNT
	.align		4
        /*0000*/ 	.byte	0x04, 0x2f
        /*0002*/ 	.short	(.L_1 - .L_0)
	.align		4
.L_0:
        /*0004*/ 	.word	index@(my_kernel_kernel0)
        /*0008*/ 	.word	0x000000f7


	//----- nvinfo : EIATTR_FRAME_SIZE
	.align		4
.L_1:
        /*000c*/ 	.byte	0x04, 0x11
        /*000e*/ 	.short	(.L_3 - .L_2)
	.align		4
.L_2:
        /*0010*/ 	.word	index@(my_kernel_kernel0)
        /*0014*/ 	.word	0x00000310


	//----- nvinfo : EIATTR_MIN_STACK_SIZE
	.align		4
.L_3:
        /*0018*/ 	.byte	0x04, 0x12
        /*001a*/ 	.short	(.L_5 - .L_4)
	.align		4
.L_4:
        /*001c*/ 	.word	index@(my_kernel_kernel0)
        /*0020*/ 	.word	0x00000310
.L_5:


//--------------------- .nv.compat                --------------------------
	.section	.nv.compat,"",@"SHT_CUDA_COMPAT_INFO"
	.align	4
        /*0000*/ 	.byte	0x02, 0x09, 0x00, 0x00, 0x02, 0x02, 0x01, 0x00, 0x02, 0x05, 0x05, 0x00, 0x03, 0x07, 0x01, 0x01
        /*0010*/ 	.byte	0x02, 0x03, 0x00, 0x00, 0x02, 0x06, 0x01, 0x00, 0x04, 0x0b, 0x08, 0x00, 0x09, 0x00, 0x00, 0x00
        /*0020*/ 	.byte	0x00, 0x00, 0x00, 0x00


//--------------------- .nv.info.my_kernel_kernel0 --------------------------
	.section	.nv.info.my_kernel_kernel0,"",@"SHT_CUDA_INFO"
	.sectionflags	@""
	.align	4


	//----- nvinfo : EIATTR_CUDA_API_VERSION
	.align		4
        /*0000*/ 	.byte	0x04, 0x37
        /*0002*/ 	.short	(.L_7 - .L_6)
.L_6:
        /*0004*/ 	.word	0x00000082


	//----- nvinfo : EIATTR_KPARAM_INFO
	.align		4
.L_7:
        /*0008*/ 	.byte	0x04, 0x17
        /*000a*/ 	.short	(.L_9 - .L_8)
.L_8:
        /*000c*/ 	.word	0x00000000
        /*0010*/ 	.short	0x0003
        /*0012*/ 	.short	0x0018
        /*0014*/ 	.byte	0x00, 0xf5, 0x21, 0x00


	//----- nvinfo : EIATTR_KPARAM_INFO
	.align		4
.L_9:
        /*0018*/ 	.byte	0x04, 0x17
        /*001a*/ 	.short	(.L_11 - .L_10)
.L_10:
        /*001c*/ 	.word	0x00000000
        /*0020*/ 	.short	0x0002
        /*0022*/ 	.short	0x0010
        /*0024*/ 	.byte	0x00, 0xf5, 0x21, 0x00


	//----- nvinfo : EIATTR_KPARAM_INFO
	.align		4
.L_11:
        /*0028*/ 	.byte	0x04, 0x17
        /*002a*/ 	.short	(.L_13 - .L_12)
.L_12:
        /*002c*/ 	.word	0x00000000
        /*0030*/ 	.short	0x0001
        /*0032*/ 	.short	0x0008
        /*0034*/ 	.byte	0x00, 0xf5, 0x21, 0x00


	//----- nvinfo : EIATTR_KPARAM_INFO
	.align		4
.L_13:
        /*0038*/ 	.byte	0x04, 0x17
        /*003a*/ 	.short	(.L_15 - .L_14)
.L_14:
        /*003c*/ 	.word	0x00000000
        /*0040*/ 	.short	0x0000
        /*0042*/ 	.short	0x0000
        /*0044*/ 	.byte	0x00, 0xf5, 0x21, 0x00


	//----- nvinfo : EIATTR_SPARSE_MMA_MASK
	.align		4
.L_15:
        /*0048*/ 	.byte	0x03, 0x50
        /*004a*/ 	.short	0x0000


	//----- nvinfo : EIATTR_MAXREG_COUNT
	.align		4
        /*004c*/ 	.byte	0x03, 0x1b
        /*004e*/ 	.short	0x00ff


	//----- nvinfo : EIATTR_NUM_BARRIERS
	.align		4
        /*0050*/ 	.byte	0x02, 0x4c
        /*0052*/ 	.byte	0x01
	.zero		1


	//----- nvinfo : EIATTR_MERCURY_ISA_VERSION
	.align		4
        /*0054*/ 	.byte	0x03, 0x5f
        /*0056*/ 	.short	0x0101


	//----- nvinfo : EIATTR_VRC_CTA_INIT_COUNT
	.align		4
        /*0058*/ 	.byte	0x02, 0x4a
	.zero		1
	.zero		1


	//----- nvinfo : EIATTR_EXIT_INSTR_OFFSETS
	.align		4
        /*005c*/ 	.byte	0x04, 0x1c
        /*005e*/ 	.short	(.L_17 - .L_16)


	//   ....[0]....
.L_16:
        /*0060*/ 	.word	0x00002ef0


	//----- nvinfo : EIATTR_CBANK_PARAM_SIZE
	.align		4
.L_17:
        /*0064*/ 	.byte	0x03, 0x19
        /*0066*/ 	.short	0x0020


	//----- nvinfo : EIATTR_PARAM_CBANK
	.align		4
        /*0068*/ 	.byte	0x04, 0x0a
        /*006a*/ 	.short	(.L_19 - .L_18)
	.align		4
.L_18:
        /*006c*/ 	.word	index@(.nv.constant0.my_kernel_kernel0)
        /*0070*/ 	.short	0x0380
        /*0072*/ 	.short	0x0020


	//----- nvinfo : EIATTR_SW_WAR
	.align		4
.L_19:
        /*0074*/ 	.byte	0x04, 0x36
        /*0076*/ 	.short	(.L_21 - .L_20)
.L_20:
        /*0078*/ 	.word	0x00000008
.L_21:


//--------------------- .nv.callgraph             --------------------------
	.section	.nv.callgraph,"",@"SHT_CUDA_CALLGRAPH"
	.align	4
	.sectionentsize	8
	.align		4
        /*0000*/ 	.word	0x00000000
	.align		4
        /*0004*/ 	.word	0xffffffff
	.align		4
        /*0008*/ 	.word	0x00000000
	.align		4
        /*000c*/ 	.word	0xfffffffe
	.align		4
        /*0010*/ 	.word	0x00000000
	.align		4
        /*0014*/ 	.word	0xfffffffd
	.align		4
        /*0018*/ 	.word	0x00000000
	.align		4
        /*001c*/ 	.word	0xfffffffc


//--------------------- .text.my_kernel_kernel0   --------------------------
	.section	.text.my_kernel_kernel0,"ax",@progbits
	.align	128
        .global         my_kernel_kernel0
        .type           my_kernel_kernel0,@function
        .size           my_kernel_kernel0,(.L_x_3 - my_kernel_kernel0)
        .other          my_kernel_kernel0,@"STO_CUDA_ENTRY STV_DEFAULT"
my_kernel_kernel0:
.text.my_kernel_kernel0:
[----:B------:R-:W0:Y:S01]  /*0000*/  LDC R1, c[0x0][0x37c] ;  /* 0x0000df00ff017b82 */ /* 0x000e220000000800 */
[----:B------:R-:W1:Y:S01]  /*0010*/  S2R R27, SR_TID.X ;  /* 0x00000000001b7919 */ /* 0x000e620000002100 */
[----:B------:R-:W2:Y:S01]  /*0020*/  LDCU.64 UR4, c[0x0][0x380] ;  /* 0x00007000ff0477ac */ /* 0x000ea20008000a00 */
[----:B0-----:R-:W-:Y:S02]  /*0030*/  IADD3 R1, PT, PT, R1, -0x310, RZ ;  /* 0xfffffcf001017810 */ /* 0x001fe40007ffe0ff */
[----:B------:R-:W-:Y:S01]  /*0040*/  CS2R R66, SRZ ;  /* 0x0000000000427805 */ /* 0x000fe2000001ff00 */
[----:B------:R-:W0:Y:S01]  /*0050*/  S2R R18, SR_CTAID.X ;  /* 0x0000000000127919 */ /* 0x000e220000002500 */
[----:B------:R-:W-:Y:S02]  /*0060*/  CS2R R36, SRZ ;  /* 0x0000000000247805 */ /* 0x000fe4000001ff00 */
[----:B------:R-:W-:Y:S02]  /*0070*/  CS2R R70, SRZ ;  /* 0x0000000000467805 */ /* 0x000fe4000001ff00 */
[----:B------:R-:W-:Y:S01]  /*0080*/  CS2R R40, SRZ ;  /* 0x0000000000287805 */ /* 0x000fe2000001ff00 */
[----:B------:R3:W-:Y:S01]  /*0090*/  STL.128 [R1], RZ ;  /* 0x000000ff01007387 */ /* 0x0007e20000100c00 */
[----:B------:R-:W-:-:S02]  /*00a0*/  CS2R R74, SRZ ;  /* 0x00000000004a7805 */ /* 0x000fc4000001ff00 */
[----:B------:R-:W-:Y:S02]  /*00b0*/  CS2R R44, SRZ ;  /* 0x00000000002c7805 */ /* 0x000fe4000001ff00 */
[----:B------:R-:W-:Y:S01]  /*00c0*/  CS2R R78, SRZ ;  /* 0x00000000004e7805 */ /* 0x000fe2000001ff00 */
[----:B------:R3:W-:Y:S01]  /*00d0*/  STL.128 [R1+0x70], RZ ;  /* 0x000070ff01007387 */ /* 0x0007e20000100c00 */
[----:B------:R-:W-:Y:S02]  /*00e0*/  CS2R R48, SRZ ;  /* 0x0000000000307805 */ /* 0x000fe4000001ff00 */
[----:B------:R-:W-:Y:S02]  /*00f0*/  CS2R R82, SRZ ;  /* 0x0000000000527805 */ /* 0x000fe4000001ff00 */
[----:B------:R-:W-:Y:S01]  /*0100*/  CS2R R52, SRZ ;  /* 0x0000000000347805 */ /* 0x000fe2000001ff00 */
[----:B------:R3:W-:Y:S01]  /*0110*/  STL.128 [R1+0xe0], RZ ;  /* 0x0000e0ff01007387 */ /* 0x0007e20000100c00 */
        /* <DEDUP_REMOVED lines=14> */
[----:B------:R-:W-:Y:S02]  /*0200*/  CS2R R102, SRZ ;  /* 0x0000000000667805 */ /* 0x000fe4000001ff00 */
[C---:B-1----:R-:W-:Y:S01]  /*0210*/  IADD3 R2, PT, PT, R27.reuse, 0x1, RZ ;  /* 0x000000011b027810 */ /* 0x042fe20007ffe0ff */
[----:B------:R3:W-:Y:S01]  /*0220*/  STL.128 [R1+0x2a0], RZ ;  /* 0x0002a0ff01007387 */ /* 0x0007e20000100c00 */
[----:B------:R-:W-:-:S02]  /*0230*/  IADD3 R3, PT, PT, R27, 0x60, RZ ;  /* 0x000000601b037810 */ /* 0x000fc40007ffe0ff */
[----:B------:R-:W-:Y:S02]  /*0240*/  CS2R R80, SRZ ;  /* 0x0000000000507805 */ /* 0x000fe4000001ff00 */
[----:B------:R-:W-:Y:S01]  /*0250*/  LOP3.LUT R4, R2, 0xffff, RZ, 0xc0, !PT ;  /* 0x0000ffff02047812 */ /* 0x000fe200078ec0ff */
[----:B------:R3:W-:Y:S01]  /*0260*/  STL.128 [R1+0x40], RZ ;  /* 0x000040ff01007387 */ /* 0x0007e20000100c00 */
[----:B------:R-:W-:Y:S02]  /*0270*/  LOP3.LUT R0, R3, 0xff, RZ, 0xc0, !PT ;  /* 0x000000ff03007812 */ /* 0x000fe400078ec0ff */
[----:B------:R-:W-:Y:S02]  /*0280*/  CS2R R106, SRZ ;  /* 0x00000000006a7805 */ /* 0x000fe4000001ff00 */
[C---:B------:R-:W-:Y:S01]  /*0290*/  IADD3 R12, PT, PT, R27.reuse, 0x30, RZ ;  /* 0x000000301b0c7810 */ /* 0x040fe20007ffe0ff */
[----:B------:R-:W-:Y:S01]  /*02a0*/  IMAD R5, R4, 0x2493, RZ ;  /* 0x0000249304057824 */ /* 0x000fe200078e02ff */
[C---:B------:R-:W-:Y:S01]  /*02b0*/  IADD3 R10, PT, PT, R27.reuse, 0x28, RZ ;  /* 0x000000281b0a7810 */ /* 0x040fe20007ffe0ff */
[----:B------:R-:W-:Y:S01]  /*02c0*/  IMAD R4, R0, 0x25, RZ ;  /* 0x0000002500047824 */ /* 0x000fe200078e02ff */
[----:B------:R-:W-:Y:S01]  /*02d0*/  IADD3 R8, PT, PT, R27, 0x20, RZ ;  /* 0x000000201b087810 */ /* 0x000fe20007ffe0ff */
[----:B------:R3:W-:Y:S01]  /*02e0*/  STL.128 [R1+0xb0], RZ ;  /* 0x0000b0ff01007387 */ /* 0x0007e20000100c00 */
[----:B------:R-:W-:-:S02]  /*02f0*/  SHF.R.U32.HI R0, RZ, 0x10, R5 ;  /* 0x00000010ff007819 */ /* 0x000fc40000011605 */
[----:B------:R-:W-:Y:S02]  /*0300*/  CS2R R84, SRZ ;  /* 0x0000000000547805 */ /* 0x000fe4000001ff00 */
[----:B------:R-:W-:Y:S01]  /*0310*/  SHF.R.U32.HI R4, RZ, 0x8, R4 ;  /* 0x00000008ff047819 */ /* 0x000fe20000011604 */
[----:B------:R3:W-:Y:S01]  /*0320*/  STL.128 [R1+0x120], RZ ;  /* 0x000120ff01007387 */ /* 0x0007e20000100c00 */
[----:B------:R-:W-:Y:S02]  /*0330*/  PRMT R0, R0, 0x9910, RZ ;  /* 0x0000991000007816 */ /* 0x000fe400000000ff */
[----:B------:R-:W-:Y:S02]  /*0340*/  CS2R R110, SRZ ;  /* 0x00000000006e7805 */ /* 0x000fe4000001ff00 */
[----:B------:R-:W-:Y:S01]  /*0350*/  IADD3 R6, PT, PT, RZ, -R4, RZ ;  /* 0x80000004ff067210 */ /* 0x000fe20007ffe0ff */
[----:B------:R3:W-:Y:S01]  /*0360*/  STL.128 [R1+0x190], RZ ;  /* 0x000190ff01007387 */ /* 0x0007e20000100c00 */
[C---:B------:R-:W-:Y:S01]  /*0370*/  IADD3 R17, PT, PT, R27.reuse, 0x58, RZ ;  /* 0x000000581b117810 */ /* 0x040fe20007ffe0ff */
[----:B------:R-:W-:Y:S01]  /*0380*/  IMAD R0, R0, 0x7, RZ ;  /* 0x0000000700007824 */ /* 0x000fe200078e02ff */
[----:B------:R-:W-:Y:S01]  /*0390*/  PRMT R6, R6, 0x7710, RZ ;  /* 0x0000771006067816 */ /* 0x000fe200000000ff */
[----:B------:R3:W-:Y:S01]  /*03a0*/  STL.128 [R1+0x200], RZ ;  /* 0x000200ff01007387 */ /* 0x0007e20000100c00 */
[----:B------:R-:W-:-:S02]  /*03b0*/  IADD3 R9, PT, PT, R27, 0x3, RZ ;  /* 0x000000031b097810 */ /* 0x000fc40007ffe0ff */
[----:B------:R-:W-:Y:S02]  /*03c0*/  CS2R R88, SRZ ;  /* 0x0000000000587805 */ /* 0x000fe4000001ff00 */
[----:B------:R-:W-:Y:S01]  /*03d0*/  IADD3 R3, PT, PT, R3, R6, RZ ;  /* 0x0000000603037210 */ /* 0x000fe20007ffe0ff */
[----:B------:R3:W-:Y:S01]  /*03e0*/  STL.128 [R1+0x270], RZ ;  /* 0x000270ff01007387 */ /* 0x0007e20000100c00 */
[----:B------:R-:W-:Y:S02]  /*03f0*/  IADD3 R0, PT, PT, RZ, -R0, RZ ;  /* 0x80000000ff007210 */ /* 0x000fe40007ffe0ff */
[----:B------:R-:W-:Y:S02]  /*0400*/  CS2R R92, SRZ ;  /* 0x00000000005c7805 */ /* 0x000fe4000001ff00 */
[----:B------:R-:W-:Y:S01]  /*0410*/  LOP3.LUT R3, R3, 0xfe, RZ, 0xc0, !PT ;  /* 0x000000fe03037812 */ /* 0x000fe200078ec0ff */
[----:B------:R3:W-:Y:S01]  /*0420*/  STL.128 [R1+0x2e0], RZ ;  /* 0x0002e0ff01007387 */ /* 0x0007e20000100c00 */
[----:B------:R-:W-:-:S02]  /*0430*/  PRMT R5, R0, 0x7710, RZ ;  /* 0x0000771000057816 */ /* 0x000fc400000000ff */
[----:B------:R-:W-:Y:S02]  /*0440*/  CS2R R196, SRZ ;  /* 0x0000000000c47805 */ /* 0x000fe4000001ff00 */
[----:B------:R-:W-:Y:S01]  /*0450*/  LEA.HI R19, R3, R4, RZ, 0x1f ;  /* 0x0000000403137211 */ /* 0x000fe200078ff8ff */
[----:B------:R3:W-:Y:S01]  /*0460*/  STL.128 [R1+0x10], RZ ;  /* 0x000010ff01007387 */ /* 0x0007e20000100c00 */
[C---:B------:R-:W-:Y:S02]  /*0470*/  LOP3.LUT R3, R27.reuse, 0xffff, RZ, 0xc0, !PT ;  /* 0x0000ffff1b037812 */ /* 0x040fe400078ec0ff */
[----:B------:R-:W-:Y:S02]  /*0480*/  CS2R R96, SRZ ;  /* 0x0000000000607805 */ /* 0x000fe4000001ff00 */
[----:B------:R-:W-:Y:S01]  /*0490*/  IADD3 R4, PT, PT, R2, R5, RZ ;  /* 0x0000000502047210 */ /* 0x000fe20007ffe0ff */
[----:B------:R3:W-:Y:S01]  /*04a0*/  STL.128 [R1+0x80], RZ ;  /* 0x000080ff01007387 */ /* 0x0007e20000100c00 */
[----:B------:R-:W-:Y:S01]  /*04b0*/  IADD3 R6, PT, PT, R27, 0x18, RZ ;  /* 0x000000181b067810 */ /* 0x000fe20007ffe0ff */
[----:B------:R-:W-:Y:S01]  /*04c0*/  IMAD R20, R3, 0x2493, RZ ;  /* 0x0000249303147824 */ /* 0x000fe200078e02ff */
[C---:B------:R-:W-:Y:S01]  /*04d0*/  IADD3 R16, PT, PT, R27.reuse, 0x50, RZ ;  /* 0x000000501b107810 */ /* 0x040fe20007ffe0ff */
[----:B------:R3:W-:Y:S01]  /*04e0*/  STL.128 [R1+0xf0], RZ ;  /* 0x0000f0ff01007387 */ /* 0x0007e20000100c00 */
[----:B------:R-:W-:-:S02]  /*04f0*/  IADD3 R5, PT, PT, R27, 0x10, RZ ;  /* 0x000000101b057810 */ /* 0x000fc40007ffe0ff */
[----:B------:R-:W-:Y:S02]  /*0500*/  CS2R R100, SRZ ;  /* 0x0000000000647805 */ /* 0x000fe4000001ff00 */
[----:B0-----:R-:W-:Y:S01]  /*0510*/  SHF.R.U32.HI R0, RZ, 0x3, R18 ;  /* 0x00000003ff007819 */ /* 0x001fe20000011612 */
[----:B------:R3:W-:Y:S01]  /*0520*/  STL.128 [R1+0x160], RZ ;  /* 0x000160ff01007387 */ /* 0x0007e20000100c00 */
[C---:B------:R-:W-:Y:S02]  /*0530*/  IADD3 R15, PT, PT, R27.reuse, 0x48, RZ ;  /* 0x000000481b0f7810 */ /* 0x040fe40007ffe0ff */
[----:B------:R-:W-:Y:S02]  /*0540*/  CS2R R104, SRZ ;  /* 0x0000000000687805 */ /* 0x000fe4000001ff00 */
[C---:B------:R-:W-:Y:S01]  /*0550*/  IADD3 R2, PT, PT, R27.reuse, 0x8, RZ ;  /* 0x000000081b027810 */ /* 0x040fe20007ffe0ff */
[----:B------:R-:W-:Y:S01]  /*0560*/  IMAD R3, R0, 0x1b20, RZ ;  /* 0x00001b2000037824 */ /* 0x000fe200078e02ff */
[----:B------:R-:W-:Y:S01]  /*0570*/  IADD3 R14, PT, PT, R27, 0x40, RZ ;  /* 0x000000401b0e7810 */ /* 0x000fe20007ffe0ff */
[----:B------:R3:W-:Y:S01]  /*0580*/  STL.128 [R1+0x1d0], RZ ;  /* 0x0001d0ff01007387 */ /* 0x0007e20000100c00 */
[----:B------:R-:W-:-:S02]  /*0590*/  LOP3.LUT R23, R12, 0xffff, RZ, 0xc0, !PT ;  /* 0x0000ffff0c177812 */ /* 0x000fc400078ec0ff */
[----:B------:R-:W-:Y:S02]  /*05a0*/  CS2R R30, SRZ ;  /* 0x00000000001e7805 */ /* 0x000fe4000001ff00 */
[----:B------:R-:W-:Y:S01]  /*05b0*/  LOP3.LUT R21, R10, 0xffff, RZ, 0xc0, !PT ;  /* 0x0000ffff0a157812 */ /* 0x000fe200078ec0ff */
[----:B------:R3:W-:Y:S01]  /*05c0*/  STL.128 [R1+0x240], RZ ;  /* 0x000240ff01007387 */ /* 0x0007e20000100c00 */
[----:B------:R-:W-:Y:S01]  /*05d0*/  LOP3.LUT R12, R8, 0xffff, RZ, 0xc0, !PT ;  /* 0x0000ffff080c7812 */ /* 0x000fe200078ec0ff */
[----:B------:R-:W-:Y:S01]  /*05e0*/  IMAD R23, R23, 0x2493, RZ ;  /* 0x0000249317177824 */ /* 0x000fe200078e02ff */
[----:B------:R-:W-:Y:S01]  /*05f0*/  LOP3.LUT R25, R17, 0xffff, RZ, 0xc0, !PT ;  /* 0x0000ffff11197812 */ /* 0x000fe200078ec0ff */
        /* <DEDUP_REMOVED lines=17> */
[----:B------:R-:W-:Y:S01]  /*0710*/  SHF.L.U32 R18, R18, 0x4, RZ ;  /* 0x0000000412127819 */ /* 0x000fe200000006ff */
[----:B------:R-:W-:Y:S01]  /*0720*/  IMAD R16, R16, 0x2493, RZ ;  /* 0x0000249310107824 */ /* 0x000fe200078e02ff */
[----:B------:R-:W-:Y:S01]  /*0730*/  SHF.R.U32.HI R0, RZ, 0x10, R20 ;  /* 0x00000010ff007819 */ /* 0x000fe20000011614 */
[----:B------:R-:W-:Y:S01]  /*0740*/  IMAD R20, R25, 0x2493, RZ ;  /* 0x0000249319147824 */ /* 0x000fe200078e02ff */
[----:B------:R-:W-:Y:S01]  /*0750*/  LOP3.LUT R6, R7, 0xffff, RZ, 0xc0, !PT ;  /* 0x0000ffff07067812 */ /* 0x000fe200078ec0ff */
[----:B------:R-:W-:Y:S01]  /*0760*/  IMAD R2, R2, 0x2493, RZ ;  /* 0x0000249302027824 */ /* 0x000fe200078e02ff */
[----:B------:R-:W-:Y:S01]  /*0770*/  LOP3.LUT R18, R18, 0x70, RZ, 0xc0, !PT ;  /* 0x0000007012127812 */ /* 0x000fe200078ec0ff */
[----:B------:R-:W-:Y:S01]  /*0780*/  IMAD R14, R14, 0x2493, RZ ;  /* 0x000024930e0e7824 */ /* 0x000fe200078e02ff */
[----:B------:R-:W-:Y:S01]  /*0790*/  PRMT R25, R0, 0x9910, RZ ;  /* 0x0000991000197816 */ /* 0x000fe200000000ff */
[----:B------:R-:W-:Y:S01]  /*07a0*/  IMAD R22, R6, 0x2493, RZ ;  /* 0x0000249306167824 */ /* 0x000fe200078e02ff */
[C---:B------:R-:W-:Y:S01]  /*07b0*/  IADD3 R13, PT, PT, R27.reuse, 0x6, RZ ;  /* 0x000000061b0d7810 */ /* 0x040fe20007ffe0ff */
[----:B------:R-:W-:Y:S01]  /*07c0*/  IMAD R234, R0, 0x3640, R3 ;  /* 0x0000364000ea7824 */ /* 0x000fe200078e0203 */
[----:B------:R-:W-:Y:S01]  /*07d0*/  LEA R15, R27, R18, 0x1 ;  /* 0x000000121b0f7211 */ /* 0x000fe200078e08ff */
[----:B------:R3:W-:Y:S01]  /*07e0*/  STL.128 [R1+0xc0], RZ ;  /* 0x0000c0ff01007387 */ /* 0x0007e20000100c00 */
[----:B------:R-:W-:-:S02]  /*07f0*/  SHF.R.U32.HI R0, RZ, 0x10, R21 ;  /* 0x00000010ff007819 */ /* 0x000fc40000011615 */
[----:B------:R-:W-:Y:S02]  /*0800*/  CS2R R34, SRZ ;  /* 0x0000000000227805 */ /* 0x000fe4000001ff00 */
[----:B------:R-:W-:Y:S01]  /*0810*/  SHF.R.U32.HI R8, RZ, 0x10, R8 ;  /* 0x00000010ff087819 */ /* 0x000fe20000011608 */
[----:B------:R3:W-:Y:S01]  /*0820*/  STL.128 [R1+0x130], RZ ;  /* 0x000130ff01007387 */ /* 0x0007e20000100c00 */
[----:B------:R-:W-:Y:S01]  /*0830*/  SHF.R.U32.HI R6, RZ, 0x10, R5 ;  /* 0x00000010ff067819 */ /* 0x000fe20000011605 */
[----:B------:R-:W-:Y:S01]  /*0840*/  IMAD R228, R0, 0x3640, R3 ;  /* 0x0000364000e47824 */ /* 0x000fe200078e0203 */
[----:B------:R-:W-:Y:S01]  /*0850*/  SHF.R.U32.HI R12, RZ, 0x10, R23 ;  /* 0x00000010ff0c7819 */ /* 0x000fe20000011617 */
[--C-:B------:R-:W-:Y:S01]  /*0860*/  IMAD R23, R8, 0x3640, R3.reuse ;  /* 0x0000364008177824 */ /* 0x100fe200078e0203 */
[----:B------:R-:W-:Y:S01]  /*0870*/  SHF.R.U32.HI R10, RZ, 0x10, R10 ;  /* 0x00000010ff0a7819 */ /* 0x000fe2000001160a */
[--C-:B------:R-:W-:Y:S01]  /*0880*/  IMAD R204, R6, 0x3640, R3.reuse ;  /* 0x0000364006cc7824 */ /* 0x100fe200078e0203 */
[----:B------:R-:W-:Y:S01]  /*0890*/  SHF.R.U32.HI R20, RZ, 0x10, R20 ;  /* 0x00000010ff147819 */ /* 0x000fe20000011614 */
[----:B------:R-:W-:Y:S01]  /*08a0*/  IMAD R12, R12, 0x3640, R3 ;  /* 0x000036400c0c7824 */ /* 0x000fe200078e0203 */
[----:B------:R-:W-:Y:S01]  /*08b0*/  SHF.R.U32.HI R18, RZ, 0x10, R17 ;  /* 0x00000010ff127819 */ /* 0x000fe20000011611 */
[--C-:B------:R-:W-:Y:S01]  /*08c0*/  IMAD R10, R10, 0x3640, R3.reuse ;  /* 0x000036400a0a7824 */ /* 0x100fe200078e0203 */
[----:B------:R-:W-:Y:S01]  /*08d0*/  SHF.R.U32.HI R16, RZ, 0x10, R16 ;  /* 0x00000010ff107819 */ /* 0x000fe20000011610 */
[--C-:B------:R-:W-:Y:S01]  /*08e0*/  IMAD R20, R20, 0x3640, R3.reuse ;  /* 0x0000364014147824 */ /* 0x100fe200078e0203 */
[----:B------:R-:W-:Y:S01]  /*08f0*/  SHF.R.U32.HI R2, RZ, 0x10, R2 ;  /* 0x00000010ff027819 */ /* 0x000fe20000011602 */
[--C-:B------:R-:W-:Y:S01]  /*0900*/  IMAD R17, R18, 0x3640, R3.reuse ;  /* 0x0000364012117824 */ /* 0x100fe200078e0203 */
[----:B------:R-:W-:Y:S01]  /*0910*/  MOV R5, R25 ;  /* 0x0000001900057202 */ /* 0x000fe20000000f00 */
[--C-:B------:R-:W-:Y:S01]  /*0920*/  IMAD R16, R16, 0x3640, R3.reuse ;  /* 0x0000364010107824 */ /* 0x100fe200078e0203 */
[----:B------:R-:W-:Y:S01]  /*0930*/  SHF.R.U32.HI R14, RZ, 0x10, R14 ;  /* 0x00000010ff0e7819 */ /* 0x000fe2000001160e */
[--C-:B------:R-:W-:Y:S01]  /*0940*/  IMAD R25, R2, 0x3640, R3.reuse ;  /* 0x0000364002197824 */ /* 0x100fe200078e0203 */
[----:B------:R-:W-:Y:S01]  /*0950*/  IADD3 R11, PT, PT, R27, 0x5, RZ ;  /* 0x000000051b0b7810 */ /* 0x000fe20007ffe0ff */
[----:B------:R-:W-:Y:S01]  /*0960*/  IMAD R0, R5, 0x7, RZ ;  /* 0x0000000705007824 */ /* 0x000fe200078e02ff */
[----:B------:R-:W-:Y:S01]  /*0970*/  LOP3.LUT R26, R13, 0xffff, RZ, 0xc0, !PT ;  /* 0x0000ffff0d1a7812 */ /* 0x000fe200078ec0ff */
[--C-:B------:R-:W-:Y:S01]  /*0980*/  IMAD R21, R14, 0x3640, R3.reuse ;  /* 0x000036400e157824 */ /* 0x100fe200078e0203 */
[----:B------:R-:W-:Y:S01]  /*0990*/  SHF.R.U32.HI R2, RZ, 0x10, R22 ;  /* 0x00000010ff027819 */ /* 0x000fe20000011616 */
[----:B------:R-:W-:Y:S01]  /*09a0*/  IMAD R8, R27, 0x3e0, R3 ;  /* 0x000003e01b087824 */ /* 0x000fe200078e0203 */
[----:B------:R-:W-:Y:S01]  /*09b0*/  SHF.R.U32.HI R3, RZ, 0x10, R24 ;  /* 0x00000010ff037819 */ /* 0x000fe20000011618 */
[----:B------:R-:W-:Y:S01]  /*09c0*/  IMAD R26, R26, 0x2493, RZ ;  /* 0x000024931a1a7824 */ /* 0x000fe200078e02ff */
[----:B------:R-:W-:Y:S01]  /*09d0*/  LOP3.LUT R5, R11, 0xffff, RZ, 0xc0, !PT ;  /* 0x0000ffff0b057812 */ /* 0x000fe200078ec0ff */
[----:B------:R3:W-:Y:S01]  /*09e0*/  STL.128 [R1+0x1a0], RZ ;  /* 0x0001a0ff01007387 */ /* 0x0007e20000100c00 */
[----:B------:R-:W-:-:S02]  /*09f0*/  IADD3 R6, PT, PT, R27, 0x4, RZ ;  /* 0x000000041b067810 */ /* 0x000fc40007ffe0ff */
[----:B------:R-:W-:Y:S02]  /*0a00*/  CS2R R114, SRZ ;  /* 0x0000000000727805 */ /* 0x000fe4000001ff00 */
[----:B------:R-:W-:Y:S01]  /*0a10*/  PRMT R2, R2, 0x9910, RZ ;  /* 0x0000991002027816 */ /* 0x000fe200000000ff */
[----:B------:R-:W-:Y:S01]  /*0a20*/  IMAD R18, R5, 0x2493, RZ ;  /* 0x0000249305127824 */ /* 0x000fe200078e02ff */
[----:B------:R-:W-:Y:S01]  /*0a30*/  PRMT R3, R3, 0x9910, RZ ;  /* 0x0000991003037816 */ /* 0x000fe200000000ff */
[----:B------:R3:W-:Y:S01]  /*0a40*/  STL.128 [R1+0x210], RZ ;  /* 0x000210ff01007387 */ /* 0x0007e20000100c00 */
[----:B------:R-:W-:Y:S02]  /*0a50*/  LOP3.LUT R14, R6, 0xffff, RZ, 0xc0, !PT ;  /* 0x0000ffff060e7812 */ /* 0x000fe400078ec0ff */
[----:B------:R-:W-:Y:S02]  /*0a60*/  CS2R R118, SRZ ;  /* 0x0000000000767805 */ /* 0x000fe4000001ff00 */
[----:B------:R-:W-:Y:S01]  /*0a70*/  SHF.R.U32.HI R5, RZ, 0x10, R26 ;  /* 0x00000010ff057819 */ /* 0x000fe2000001161a */
[----:B------:R-:W-:Y:S01]  /*0a80*/  IMAD R3, R3, 0x7, RZ ;  /* 0x0000000703037824 */ /* 0x000fe200078e02ff */
[----:B------:R-:W-:Y:S01]  /*0a90*/  LEA R2, R2, -R2, 0x3 ;  /* 0x8000000202027211 */ /* 0x000fe200078e18ff */
[----:B------:R-:W-:Y:S01]  /*0aa0*/  IMAD R14, R14, 0x2493, RZ ;  /* 0x000024930e0e7824 */ /* 0x000fe200078e02ff */
[----:B------:R-:W-:Y:S01]  /*0ab0*/  PRMT R24, R5, 0x9910, RZ ;  /* 0x0000991005187816 */ /* 0x000fe200000000ff */
[----:B------:R3:W-:Y:S01]  /*0ac0*/  STL.128 [R1+0x280], RZ ;  /* 0x000280ff01007387 */ /* 0x0007e20000100c00 */
[----:B------:R-:W-:-:S02]  /*0ad0*/  SHF.R.U32.HI R5, RZ, 0x10, R18 ;  /* 0x00000010ff057819 */ /* 0x000fc40000011612 */
[----:B------:R-:W-:Y:S02]  /*0ae0*/  CS2R R122, SRZ ;  /* 0x00000000007a7805 */ /* 0x000fe4000001ff00 */
[----:B------:R-:W-:Y:S01]  /*0af0*/  IADD3 R18, PT, PT, RZ, -R2, RZ ;  /* 0x80000002ff127210 */ /* 0x000fe20007ffe0ff */
[----:B------:R3:W-:Y:S01]  /*0b00*/  STL.128 [R1+0x2f0], RZ ;  /* 0x0002f0ff01007387 */ /* 0x0007e20000100c00 */
[----:B------:R-:W-:Y:S02]  /*0b10*/  IADD3 R22, PT, PT, RZ, -R3, RZ ;  /* 0x80000003ff167210 */ /* 0x000fe40007ffe0ff */
[----:B------:R-:W-:Y:S02]  /*0b20*/  CS2R R126, SRZ ;  /* 0x00000000007e7805 */ /* 0x000fe4000001ff00 */
[----:B------:R-:W-:Y:S01]  /*0b30*/  MOV R3, R24 ;  /* 0x0000001800037202 */ /* 0x000fe20000000f00 */
[----:B------:R3:W-:Y:S01]  /*0b40*/  STL.128 [R1+0x20], RZ ;  /* 0x000020ff01007387 */ /* 0x0007e20000100c00 */
[----:B------:R-:W-:-:S02]  /*0b50*/  SHF.R.U32.HI R2, RZ, 0x10, R14 ;  /* 0x00000010ff027819 */ /* 0x000fc4000001160e */
[----:B------:R-:W-:Y:S02]  /*0b60*/  CS2R R130, SRZ ;  /* 0x0000000000827805 */ /* 0x000fe4000001ff00 */
[----:B------:R-:W-:Y:S01]  /*0b70*/  PRMT R14, R18, 0x7710, RZ ;  /* 0x00007710120e7816 */ /* 0x000fe200000000ff */
[----:B------:R3:W-:Y:S01]  /*0b80*/  STL.128 [R1+0x90], RZ ;  /* 0x000090ff01007387 */ /* 0x0007e20000100c00 */
[----:B------:R-:W-:Y:S02]  /*0b90*/  IADD3 R0, PT, PT, RZ, -R0, RZ ;  /* 0x80000000ff007210 */ /* 0x000fe40007ffe0ff */
[----:B------:R-:W-:Y:S02]  /*0ba0*/  CS2R R28, SRZ ;  /* 0x00000000001c7805 */ /* 0x000fe4000001ff00 */
[----:B------:R-:W-:Y:S01]  /*0bb0*/  PRMT R18, R22, 0x7710, RZ ;  /* 0x0000771016127816 */ /* 0x000fe200000000ff */
[----:B------:R3:W-:Y:S01]  /*0bc0*/  STL.128 [R1+0x100], RZ ;  /* 0x000100ff01007387 */ /* 0x0007e20000100c00 */
[----:B------:R-:W-:-:S02]  /*0bd0*/  LEA R3, R3, -R3, 0x3 ;  /* 0x8000000303037211 */ /* 0x000fc400078e18ff */
[----:B------:R-:W-:Y:S02]  /*0be0*/  CS2R R134, SRZ ;  /* 0x0000000000867805 */ /* 0x000fe4000001ff00 */
[----:B------:R-:W-:Y:S01]  /*0bf0*/  IADD3 R7, PT, PT, R7, R14, RZ ;  /* 0x0000000e07077210 */ /* 0x000fe20007ffe0ff */
[----:B------:R3:W-:Y:S01]  /*0c00*/  STL.128 [R1+0x170], RZ ;  /* 0x000170ff01007387 */ /* 0x0007e20000100c00 */
[----:B------:R-:W-:Y:S02]  /*0c10*/  PRMT R0, R0, 0x7710, RZ ;  /* 0x0000771000007816 */ /* 0x000fe400000000ff */
[----:B------:R-:W-:Y:S02]  /*0c20*/  CS2R R32, SRZ ;  /* 0x0000000000207805 */ /* 0x000fe4000001ff00 */
[----:B------:R-:W-:Y:S01]  /*0c30*/  PRMT R5, R5, 0x9910, RZ ;  /* 0x0000991005057816 */ /* 0x000fe200000000ff */
[----:B------:R3:W-:Y:S01]  /*0c40*/  STL.128 [R1+0x1e0], RZ ;  /* 0x0001e0ff01007387 */ /* 0x0007e20000100c00 */
[----:B------:R-:W-:-:S02]  /*0c50*/  PRMT R14, R2, 0x9910, RZ ;  /* 0x00009910020e7816 */ /* 0x000fc400000000ff */
[----:B------:R-:W-:Y:S02]  /*0c60*/  CS2R R138, SRZ ;  /* 0x00000000008a7805 */ /* 0x000fe4000001ff00 */
[----:B------:R-:W-:Y:S01]  /*0c70*/  IADD3 R9, PT, PT, R9, R18, RZ ;  /* 0x0000001209097210 */ /* 0x000fe20007ffe0ff */
[----:B------:R-:W-:Y:S01]  /*0c80*/  IMAD R5, R5, 0x7, RZ ;  /* 0x0000000705057824 */ /* 0x000fe200078e02ff */
[----:B------:R-:W-:Y:S01]  /*0c90*/  IADD3 R18, PT, PT, RZ, -R3, RZ ;  /* 0x80000003ff127210 */ /* 0x000fe20007ffe0ff */
[----:B------:R-:W-:Y:S01]  /*0ca0*/  IMAD.WIDE.U32 R2, R8, 0x4, RZ ;  /* 0x0000000408027825 */ /* 0x000fe200078e00ff */
[----:B------:R-:W-:Y:S01]  /*0cb0*/  IADD3 R0, PT, PT, R0, R27, RZ ;  /* 0x0000001b00007210 */ /* 0x000fe20007ffe0ff */
[----:B------:R3:W-:Y:S01]  /*0cc0*/  STL.128 [R1+0x250], RZ ;  /* 0x000250ff01007387 */ /* 0x0007e20000100c00 */
[----:B------:R-:W-:Y:S02]  /*0cd0*/  MOV R8, R14 ;  /* 0x0000000e00087202 */ /* 0x000fe40000000f00 */
[----:B------:R-:W-:-:S02]  /*0ce0*/  CS2R R26, SRZ ;  /* 0x00000000001a7805 */ /* 0x000fc4000001ff00 */
[----:B------:R-:W-:Y:S01]  /*0cf0*/  PRMT R14, R18, 0x7710, RZ ;  /* 0x00007710120e7816 */ /* 0x000fe200000000ff */
[----:B------:R3:W-:Y:S01]  /*0d00*/  STL.128 [R1+0x2c0], RZ ;  /* 0x0002c0ff01007387 */ /* 0x0007e20000100c00 */
[----:B------:R-:W-:Y:S01]  /*0d10*/  PRMT R18, R0, 0x9910, RZ ;  /* 0x0000991000127816 */ /* 0x000fe200000000ff */
[----:B------:R-:W-:Y:S01]  /*0d20*/  IMAD R0, R8, 0x7, RZ ;  /* 0x0000000708007824 */ /* 0x000fe200078e02ff */
[----:B------:R-:W-:Y:S01]  /*0d30*/  SHF.R.U32.HI R19, RZ, 0x2, R19 ;  /* 0x00000002ff137819 */ /* 0x000fe20000011613 */
[----:B------:R3:W-:Y:S01]  /*0d40*/  STL.128 [R1+0x30], RZ ;  /* 0x000030ff01007387 */ /* 0x0007e20000100c00 */
[----:B------:R-:W-:Y:S02]  /*0d50*/  IADD3 R8, PT, PT, RZ, -R5, RZ ;  /* 0x80000005ff087210 */ /* 0x000fe40007ffe0ff */
[----:B------:R-:W-:Y:S02]  /*0d60*/  CS2R R142, SRZ ;  /* 0x00000000008e7805 */ /* 0x000fe4000001ff00 */
[----:B------:R-:W-:Y:S01]  /*0d70*/  IADD3 R13, PT, PT, R13, R14, RZ ;  /* 0x0000000e0d0d7210 */ /* 0x000fe20007ffe0ff */
[----:B------:R-:W-:Y:S01]  /*0d80*/  IMAD.WIDE.U32 R2, R19, 0xd900, R2 ;  /* 0x0000d90013027825 */ /* 0x000fe200078e0002 */
[----:B------:R-:W-:Y:S01]  /*0d90*/  MOV R5, R18 ;  /* 0x0000001200057202 */ /* 0x000fe20000000f00 */
[----:B------:R3:W-:Y:S01]  /*0da0*/  STL.128 [R1+0x60], RZ ;  /* 0x000060ff01007387 */ /* 0x0007e20000100c00 */
[----:B------:R-:W-:-:S02]  /*0db0*/  PRMT R8, R8, 0x7710, RZ ;  /* 0x0000771008087816 */ /* 0x000fc400000000ff */
[----:B------:R-:W-:Y:S02]  /*0dc0*/  CS2R R18, SRZ ;  /* 0x0000000000127805 */ /* 0x000fe4000001ff00 */
[----:B------:R-:W-:Y:S01]  /*0dd0*/  PRMT R14, R13, 0x9910, RZ ;  /* 0x000099100d0e7816 */ /* 0x000fe200000000ff */
[----:B------:R3:W-:Y:S01]  /*0de0*/  STL.128 [R1+0xa0], RZ ;  /* 0x0000a0ff01007387 */ /* 0x0007e20000100c00 */
[----:B------:R-:W-:Y:S01]  /*0df0*/  IADD3 R13, PT, PT, RZ, -R0, RZ ;  /* 0x80000000ff0d7210 */ /* 0x000fe20007ffe0ff */
[----:B------:R-:W-:Y:S01]  /*0e00*/  IMAD R0, R5, 0x3e0, RZ ;  /* 0x000003e005007824 */ /* 0x000fe200078e02ff */
[----:B------:R-:W-:Y:S01]  /*0e10*/  IADD3 R11, PT, PT, R11, R8, RZ ;  /* 0x000000080b0b7210 */ /* 0x000fe20007ffe0ff */
[----:B------:R3:W-:Y:S01]  /*0e20*/  STL.128 [R1+0xd0], RZ ;  /* 0x0000d0ff01007387 */ /* 0x0007e20000100c00 */
[----:B--2---:R-:W-:Y:S01]  /*0e30*/  IADD3 R8, P0, PT, R2, UR4, RZ ;  /* 0x0000000402087c10 */ /* 0x004fe2000ff1e0ff */
[----:B------:R-:W-:Y:S01]  /*0e40*/  IMAD R2, R14, 0x3e0, RZ ;  /* 0x000003e00e027824 */ /* 0x000fe200078e02ff */
[----:B------:R-:W-:Y:S01]  /*0e50*/  LOP3.LUT R5, R0, 0xffff, RZ, 0xc0, !PT ;  /* 0x0000ffff00057812 */ /* 0x000fe200078ec0ff */
[----:B------:R3:W-:Y:S01]  /*0e60*/  STL.128 [R1+0x110], RZ ;  /* 0x000110ff01007387 */ /* 0x0007e20000100c00 */
[----:B------:R-:W-:-:S02]  /*0e70*/  IADD3 R0, P1, PT, R8, 0x4d80, RZ ;  /* 0x00004d8008007810 */ /* 0x000fc40007f3e0ff */
[----:B------:R-:W-:Y:S02]  /*0e80*/  CS2R R112, SRZ ;  /* 0x0000000000707805 */ /* 0x000fe4000001ff00 */
[----:B------:R-:W-:Y:S01]  /*0e90*/  PRMT R13, R13, 0x7710, RZ ;  /* 0x000077100d0d7816 */ /* 0x000fe200000000ff */
[----:B------:R3:W-:Y:S01]  /*0ea0*/  STL.128 [R1+0x140], RZ ;  /* 0x000140ff01007387 */ /* 0x0007e20000100c00 */
[----:B------:R-:W-:Y:S02]  /*0eb0*/  IADD3.X R201, PT, PT, RZ, UR5, R3, P1, P0 ;  /* 0x00000005ffc97c10 */ /* 0x000fe40008fe0403 */
[----:B------:R-:W-:Y:S02]  /*0ec0*/  CS2R R146, SRZ ;  /* 0x0000000000927805 */ /* 0x000fe4000001ff00 */
[----:B------:R-:W-:Y:S01]  /*0ed0*/  LOP3.LUT R229, R2, 0xffff, RZ, 0xc0, !PT ;  /* 0x0000ffff02e57812 */ /* 0x000fe200078ec0ff */
[----:B------:R3:W-:Y:S01]  /*0ee0*/  STL.128 [R1+0x180], RZ ;  /* 0x000180ff01007387 */ /* 0x0007e20000100c00 */
[----:B------:R-:W0:Y:S01]  /*0ef0*/  LDC.64 R2, c[0x0][0x388] ;  /* 0x0000e200ff027b82 */ /* 0x000e220000000a00 */
[----:B------:R-:W-:-:S02]  /*0f00*/  IADD3 R6, PT, PT, R6, R13, RZ ;  /* 0x0000000d06067210 */ /* 0x000fc40007ffe0ff */
[----:B------:R-:W-:Y:S02]  /*0f10*/  CS2R R116, SRZ ;  /* 0x0000000000747805 */ /* 0x000fe4000001ff00 */
[----:B------:R-:W-:Y:S01]  /*0f20*/  IADD3 R234, PT, PT, R234, R5, RZ ;  /* 0x00000005eaea7210 */ /* 0x000fe20007ffe0ff */
[----:B------:R3:W-:Y:S01]  /*0f30*/  STL.128 [R1+0x1b0], RZ ;  /* 0x0001b0ff01007387 */ /* 0x0007e20000100c00 */
[----:B------:R-:W-:Y:S02]  /*0f40*/  PRMT R5, R11, 0x9910, RZ ;  /* 0x000099100b057816 */ /* 0x000fe400000000ff */
[----:B------:R-:W-:Y:S02]  /*0f50*/  CS2R R150, SRZ ;  /* 0x0000000000967805 */ /* 0x000fe4000001ff00 */
[----:B------:R-:W-:Y:S01]  /*0f60*/  PRMT R8, R6, 0x9910, RZ ;  /* 0x0000991006087816 */ /* 0x000fe200000000ff */
[----:B------:R3:W-:Y:S01]  /*0f70*/  STL.128 [R1+0x1f0], RZ ;  /* 0x0001f0ff01007387 */ /* 0x0007e20000100c00 */
[----:B------:R-:W-:Y:S01]  /*0f80*/  PRMT R6, R9, 0x9910, RZ ;  /* 0x0000991009067816 */ /* 0x000fe200000000ff */
[----:B------:R-:W-:Y:S01]  /*0f90*/  IMAD R5, R5, 0x3e0, RZ ;  /* 0x000003e005057824 */ /* 0x000fe200078e02ff */
[----:B------:R-:W-:Y:S01]  /*0fa0*/  PRMT R7, R7, 0x9910, RZ ;  /* 0x0000991007077816 */ /* 0x000fe200000000ff */
[----:B------:R3:W-:Y:S01]  /*0fb0*/  STL.128 [R1+0x220], RZ ;  /* 0x000220ff01007387 */ /* 0x0007e20000100c00 */
[----:B------:R-:W-:Y:S01]  /*0fc0*/  PRMT R9, R4, 0x9910, RZ ;  /* 0x0000991004097816 */ /* 0x000fe200000000ff */
[----:B------:R-:W-:Y:S01]  /*0fd0*/  IMAD R4, R8, 0x3e0, RZ ;  /* 0x000003e008047824 */ /* 0x000fe200078e02ff */
[----:B------:R-:W-:Y:S01]  /*0fe0*/  MOV R8, R7 ;  /* 0x0000000700087202 */ /* 0x000fe20000000f00 */
[----:B------:R3:W-:Y:S01]  /*0ff0*/  STL.128 [R1+0x260], RZ ;  /* 0x000260ff01007387 */ /* 0x0007e20000100c00 */
[----:B------:R-:W-:Y:S01]  /*1000*/  LOP3.LUT R5, R5, 0xffff, RZ, 0xc0, !PT ;  /* 0x0000ffff05057812 */ /* 0x000fe200078ec0ff */
[----:B------:R-:W-:Y:S01]  /*1010*/  IMAD R6, R6, 0x3e0, RZ ;  /* 0x000003e006067824 */ /* 0x000fe200078e02ff */
[----:B------:R-:W-:Y:S01]  /*1020*/  MOV R7, R9 ;  /* 0x0000000900077202 */ /* 0x000fe20000000f00 */
[----:B------:R3:W-:Y:S01]  /*1030*/  STL.128 [R1+0x290], RZ ;  /* 0x000290ff01007387 */ /* 0x0007e20000100c00 */
[----:B------:R-:W-:Y:S01]  /*1040*/  IADD3 R228, PT, PT, R5, R228, RZ ;  /* 0x000000e405e47210 */ /* 0x000fe20007ffe0ff */
[----:B------:R-:W-:Y:S01]  /*1050*/  IMAD R5, R8, 0x3e0, RZ ;  /* 0x000003e008057824 */ /* 0x000fe200078e02ff */
[----:B------:R-:W-:Y:S01]  /*1060*/  LOP3.LUT R207, R4, 0xffff, RZ, 0xc0, !PT ;  /* 0x0000ffff04cf7812 */ /* 0x000fe200078ec0ff */
[----:B------:R3:W-:Y:S01]  /*1070*/  STL.128 [R1+0x2d0], RZ ;  /* 0x0002d0ff01007387 */ /* 0x0007e20000100c00 */
[----:B------:R-:W-:Y:S01]  /*1080*/  IMAD R4, R7, 0x3e0, RZ ;  /* 0x000003e007047824 */ /* 0x000fe200078e02ff */
[----:B------:R-:W-:Y:S01]  /*1090*/  LOP3.LUT R6, R6, 0xffff, RZ, 0xc0, !PT ;  /* 0x0000ffff06067812 */ /* 0x000fe200078ec0ff */
[----:B0-----:R-:W-:Y:S01]  /*10a0*/  IMAD.WIDE.U32 R2, R15, 0x4, R2 ;  /* 0x000000040f027825 */ /* 0x001fe200078e0002 */
[----:B------:R3:W-:Y:S01]  /*10b0*/  STL.128 [R1+0x300], RZ ;  /* 0x000300ff01007387 */ /* 0x0007e20000100c00 */
[----:B------:R-:W-:-:S02]  /*10c0*/  LOP3.LUT R5, R5, 0xffff, RZ, 0xc0, !PT ;  /* 0x0000ffff05057812 */ /* 0x000fc400078ec0ff */
[----:B------:R-:W-:Y:S02]  /*10d0*/  CS2R R14, SRZ ;  /* 0x00000000000e7805 */ /* 0x000fe4000001ff00 */
[----:B------:R-:W-:Y:S02]  /*10e0*/  LOP3.LUT R4, R4, 0xffff, RZ, 0xc0, !PT ;  /* 0x0000ffff04047812 */ /* 0x000fe400078ec0ff */
[----:B------:R-:W-:Y:S02]  /*10f0*/  CS2R R8, SRZ ;  /* 0x0000000000087805 */ /* 0x000fe4000001ff00 */
[----:B------:R-:W-:Y:S02]  /*1100*/  IADD3 R233, PT, PT, R207, R20, RZ ;  /* 0x00000014cfe97210 */ /* 0x000fe40007ffe0ff */
[----:B------:R-:W-:Y:S02]  /*1110*/  CS2R R120, SRZ ;  /* 0x0000000000787805 */ /* 0x000fe4000001ff00 */
[----:B------:R-:W-:-:S02]  /*1120*/  IADD3 R229, PT, PT, R229, R12, RZ ;  /* 0x0000000ce5e57210 */ /* 0x000fc40007ffe0ff */
[----:B------:R-:W-:Y:S02]  /*1130*/  CS2R R12, SRZ ;  /* 0x00000000000c7805 */ /* 0x000fe4000001ff00 */
[----:B------:R-:W-:Y:S02]  /*1140*/  IADD3 R207, PT, PT, R207, R10, RZ ;  /* 0x0000000acfcf7210 */ /* 0x000fe40007ffe0ff */
[----:B------:R-:W-:Y:S02]  /*1150*/  CS2R R10, SRZ ;  /* 0x00000000000a7805 */ /* 0x000fe4000001ff00 */
[C---:B------:R-:W-:Y:S02]  /*1160*/  IADD3 R232, PT, PT, R6.reuse, R17, RZ ;  /* 0x0000001106e87210 */ /* 0x040fe40007ffe0ff */
[----:B------:R-:W-:Y:S02]  /*1170*/  CS2R R154, SRZ ;  /* 0x00000000009a7805 */ /* 0x000fe4000001ff00 */
[----:B------:R-:W-:-:S02]  /*1180*/  IADD3 R206, PT, PT, R6, R23, RZ ;  /* 0x0000001706ce7210 */ /* 0x000fc40007ffe0ff */
[----:B------:R-:W-:Y:S02]  /*1190*/  CS2R R6, SRZ ;  /* 0x0000000000067805 */ /* 0x000fe4000001ff00 */
[C---:B------:R-:W-:Y:S02]  /*11a0*/  IADD3 R231, PT, PT, R5.reuse, R16, RZ ;  /* 0x0000001005e77210 */ /* 0x040fe40007ffe0ff */
[----:B------:R-:W-:Y:S02]  /*11b0*/  CS2R R22, SRZ ;  /* 0x0000000000167805 */ /* 0x000fe4000001ff00 */
[----:B------:R-:W-:Y:S02]  /*11c0*/  IADD3 R204, PT, PT, R5, R204, RZ ;  /* 0x000000cc05cc7210 */ /* 0x000fe40007ffe0ff */
[----:B------:R-:W-:Y:S02]  /*11d0*/  CS2R R16, SRZ ;  /* 0x0000000000107805 */ /* 0x000fe4000001ff00 */
[----:B------:R-:W-:-:S02]  /*11e0*/  IADD3 R230, PT, PT, R4, R21, RZ ;  /* 0x0000001504e67210 */ /* 0x000fc40007ffe0ff */
[----:B------:R-:W-:Y:S02]  /*11f0*/  CS2R R20, SRZ ;  /* 0x0000000000147805 */ /* 0x000fe4000001ff00 */
[----:B------:R-:W-:Y:S02]  /*1200*/  IADD3 R200, PT, PT, R4, R25, RZ ;  /* 0x0000001904c87210 */ /* 0x000fe40007ffe0ff */
[----:B------:R-:W-:Y:S02]  /*1210*/  CS2R R4, SRZ ;  /* 0x0000000000047805 */ /* 0x000fe4000001ff00 */
[----:B------:R-:W-:Y:S02]  /*1220*/  MOV R202, R2 ;  /* 0x0000000200ca7202 */ /* 0x000fe40000000f00 */
[----:B------:R-:W-:Y:S02]  /*1230*/  CS2R R24, SRZ ;  /* 0x0000000000187805 */ /* 0x000fe4000001ff00 */
[----:B------:R-:W-:-:S02]  /*1240*/  CS2R R124, SRZ ;  /* 0x00000000007c7805 */ /* 0x000fc4000001ff00 */
[----:B------:R-:W-:Y:S02]  /*1250*/  CS2R R158, SRZ ;  /* 0x00000000009e7805 */ /* 0x000fe4000001ff00 */
[----:B------:R-:W-:Y:S02]  /*1260*/  CS2R R128, SRZ ;  /* 0x0000000000807805 */ /* 0x000fe4000001ff00 */
[----:B------:R-:W-:Y:S02]  /*1270*/  CS2R R162, SRZ ;  /* 0x0000000000a27805 */ /* 0x000fe4000001ff00 */
[----:B------:R-:W-:Y:S02]  /*1280*/  CS2R R132, SRZ ;  /* 0x0000000000847805 */ /* 0x000fe4000001ff00 */
        /* <DEDUP_REMOVED lines=29> */
[----:B------:R-:W-:Y:S01]  /*1460*/  CS2R R192, SRZ ;  /* 0x0000000000c07805 */ /* 0x000fe2000001ff00 */
[----:B------:R-:W0:Y:S01]  /*1470*/  LDCU.64 UR8, c[0x0][0x358] ;  /* 0x00006b00ff0877ac */ /* 0x000e220008000a00 */
[----:B---3--:R-:W-:-:S05]  /*1480*/  UMOV UR4, URZ ;  /* 0x000000ff00047c82 */ /* 0x008fca0008000000 */
.L_x_0:
[----:B------:R-:W1:Y:S01]  /*1490*/  S2R R2, SR_TID.X ;  /* 0x0000000000027919 */ /* 0x000e620000002100 */
[----:B------:R-:W2:Y:S01]  /*14a0*/  LDC.64 R208, c[0x0][0x380] ;  /* 0x0000e000ffd07b82 */ /* 0x000ea20000000a00 */
[----:B------:R-:W-:-:S05]  /*14b0*/  MOV R203, R3 ;  /* 0x0000000300cb7202 */ /* 0x000fca0000000f00 */
[----:B0-----:R-:W3:Y:S01]  /*14c0*/  LDG.E.64.CONSTANT R236, desc[UR8][R202.64] ;  /* 0x00000008caec7981 */ /* 0x001ee2000c1e9b00 */
[----:B--2---:R-:W-:-:S04]  /*14d0*/  IMAD.WIDE.U32 R212, R200, 0x4, R208 ;  /* 0x00000004c8d47825 */ /* 0x004fc800078e00d0 */
[--C-:B------:R-:W-:Y:S01]  /*14e0*/  IMAD.WIDE.U32 R214, R204, 0x4, R208.reuse ;  /* 0x00000004ccd67825 */ /* 0x100fe200078e00d0 */
[----:B------:R-:W2:Y:S01]  /*14f0*/  LDG.E.CONSTANT R205, desc[UR8][R212.64] ;  /* 0x00000008d4cd7981 */ /* 0x000ea2000c1e9900 */
[----:B-1----:R-:W-:Y:S02]  /*1500*/  ISETP.GT.U32.AND P0, PT, R2, 0x1, PT ;  /* 0x000000010200780c */ /* 0x002fe40003f04070 */
[--C-:B------:R-:W-:Y:S01]  /*1510*/  IMAD.WIDE.U32 R210, R230, 0x4, R208.reuse ;  /* 0x00000004e6d27825 */ /* 0x100fe200078e00d0 */
[----:B------:R-:W4:Y:S03]  /*1520*/  LDG.E.CONSTANT R226, desc[UR8][R214.64] ;  /* 0x00000008d6e27981 */ /* 0x000f26000c1e9900 */
[--C-:B------:R-:W-:Y:S01]  /*1530*/  IMAD.WIDE.U32 R218, R206, 0x4, R208.reuse ;  /* 0x00000004ceda7825 */ /* 0x100fe200078e00d0 */
[----:B------:R0:W5:Y:S03]  /*1540*/  LDG.E.CONSTANT R242, desc[UR8][R210.64] ;  /* 0x00000008d2f27981 */ /* 0x000166000c1e9900 */
[--C-:B------:R-:W-:Y:S01]  /*1550*/  IMAD.WIDE.U32 R220, R207, 0x4, R208.reuse ;  /* 0x00000004cfdc7825 */ /* 0x100fe200078e00d0 */
[----:B------:R-:W3:Y:S03]  /*1560*/  LDG.E.CONSTANT R238, desc[UR8][R218.64] ;  /* 0x00000008daee7981 */ /* 0x000ee6000c1e9900 */
[----:B------:R-:W-:-:S02]  /*1570*/  IMAD.WIDE.U32 R222, R228, 0x4, R208 ;  /* 0x00000004e4de7825 */ /* 0x000fc400078e00d0 */
[----:B------:R-:W3:Y:S01]  /*1580*/  LDG.E.CONSTANT R220, desc[UR8][R220.64] ;  /* 0x00000008dcdc7981 */ /* 0x000ee2000c1e9900 */
[----:B0-----:R-:W-:Y:S01]  /*1590*/  @!P0 MOV R210, R0 ;  /* 0x0000000000d28202 */ /* 0x001fe20000000f00 */
[--C-:B------:R-:W-:Y:S01]  /*15a0*/  IMAD.WIDE.U32 R224, R229, 0x4, R208.reuse ;  /* 0x00000004e5e07825 */ /* 0x100fe200078e00d0 */
[----:B------:R-:W-:Y:S01]  /*15b0*/  @!P0 MOV R211, R201 ;  /* 0x000000c900d38202 */ /* 0x000fe20000000f00 */
[----:B------:R-:W3:Y:S02]  /*15c0*/  LDG.E.CONSTANT R222, desc[UR8][R222.64] ;  /* 0x00000008dede7981 */ /* 0x000ee4000c1e9900 */
[--C-:B------:R-:W-:Y:S02]  /*15d0*/  IMAD.WIDE.U32 R212, R231, 0x4, R208.reuse ;  /* 0x00000004e7d47825 */ /* 0x100fe400078e00d0 */
[----:B------:R-:W3:Y:S02]  /*15e0*/  LDG.E.CONSTANT R224, desc[UR8][R224.64] ;  /* 0x00000008e0e07981 */ /* 0x000ee4000c1e9900 */
[----:B------:R-:W-:-:S02]  /*15f0*/  IMAD.WIDE.U32 R214, R232, 0x4, R208 ;  /* 0x00000004e8d67825 */ /* 0x000fc400078e00d0 */
[----:B------:R-:W3:Y:S02]  /*1600*/  LDG.E.CONSTANT R212, desc[UR8][R212.64] ;  /* 0x00000008d4d47981 */ /* 0x000ee4000c1e9900 */
[--C-:B------:R-:W-:Y:S02]  /*1610*/  IMAD.WIDE.U32 R216, R233, 0x4, R208.reuse ;  /* 0x00000004e9d87825 */ /* 0x100fe400078e00d0 */
[----:B------:R-:W3:Y:S02]  /*1620*/  LDG.E.CONSTANT R214, desc[UR8][R214.64] ;  /* 0x00000008d6d67981 */ /* 0x000ee4000c1e9900 */
[----:B------:R-:W-:Y:S02]  /*1630*/  IMAD.WIDE.U32 R208, R234, 0x4, R208 ;  /* 0x00000004ead07825 */ /* 0x000fe400078e00d0 */
[----:B------:R-:W3:Y:S04]  /*1640*/  LDG.E.CONSTANT R216, desc[UR8][R216.64] ;  /* 0x00000008d8d87981 */ /* 0x000ee8000c1e9900 */
[----:B------:R-:W3:Y:S04]  /*1650*/  LDG.E.CONSTANT R218, desc[UR8][R208.64] ;  /* 0x00000008d0da7981 */ /* 0x000ee8000c1e9900 */
[----:B------:R-:W3:Y:S04]  /*1660*/  @!P0 LDG.E.CONSTANT R244, desc[UR8][R210.64] ;  /* 0x00000008d2f48981 */ /* 0x000ee8000c1e9900 */
[----:B------:R-:W3:Y:S01]  /*1670*/  LDG.E.CONSTANT R240, desc[UR8][R208.64+0x6c800] ;  /* 0x06c80008d0f07981 */ /* 0x000ee2000c1e9900 */
[----:B------:R-:W0:Y:S01]  /*1680*/  S2UR UR6, SR_CgaCtaId ;  /* 0x00000000000679c3 */ /* 0x000e220000008800 */
[----:B------:R-:W-:-:S02]  /*1690*/  UMOV UR5, 0x400 ;  /* 0x0000040000057882 */ /* 0x000fc40000000000 */
[----:B0-----:R-:W-:-:S05]  /*16a0*/  ULEA UR7, UR6, UR5, 0x18 ;  /* 0x0000000506077291 */ /* 0x001fca000f8ec0ff */
[----:B------:R-:W-:Y:S01]  /*16b0*/  BAR.SYNC.DEFER_BLOCKING 0x0 ;  /* 0x0000000000007b1d */ /* 0x000fe20000010000 */
[----:B------:R-:W-:-:S04]  /*16c0*/  UIADD3 UR5, UPT, UPT, UR5, 0x188, URZ ;  /* 0x0000018805057890 */ /* 0x000fc8000fffe0ff */
[----:B------:R-:W-:Y:S01]  /*16d0*/  ULEA UR5, UR6, UR5, 0x18 ;  /* 0x0000000506057291 */ /* 0x000fe2000f8ec0ff */
[----:B------:R-:W-:-:S05]  /*16e0*/  LEA R235, R2, UR7, 0x2 ;  /* 0x0000000702eb7c11 */ /* 0x000fca000f8e10ff */
[----:B------:R-:W-:-:S05]  /*16f0*/  LEA R239, R2, UR5, 0x3 ;  /* 0x0000000502ef7c11 */ /* 0x000fca000f8e18ff */
[----:B------:R-:W-:Y:S01]  /*1700*/  IMAD R241, R2, -0x4, R239 ;  /* 0xfffffffc02f17824 */ /* 0x000fe200078e02ef */
[----:B--2---:R-:W-:Y:S04]  /*1710*/  STS [R235+0x20], R205 ;  /* 0x000020cdeb007388 */ /* 0x004fe80000000800 */
[----:B----4-:R-:W-:Y:S04]  /*1720*/  STS [R235+0x40], R226 ;  /* 0x000040e2eb007388 */ /* 0x010fe80000000800 */
[----:B-----5:R-:W-:Y:S04]  /*1730*/  STS [R235+0x100], R242 ;  /* 0x000100f2eb007388 */ /* 0x020fe80000000800 */
[----:B---3--:R-:W-:Y:S04]  /*1740*/  STS [R235+0x60], R238 ;  /* 0x000060eeeb007388 */ /* 0x008fe80000000800 */
[----:B------:R-:W-:Y:S04]  /*1750*/  STS [R235+0x80], R220 ;  /* 0x000080dceb007388 */ /* 0x000fe80000000800 */
[----:B------:R-:W-:Y:S04]  /*1760*/  STS [R235+0xa0], R222 ;  /* 0x0000a0deeb007388 */ /* 0x000fe80000000800 */
[----:B------:R-:W-:Y:S04]  /*1770*/  STS [R235+0xc0], R224 ;  /* 0x0000c0e0eb007388 */ /* 0x000fe80000000800 */
[----:B------:R-:W-:Y:S04]  /*1780*/  STS [R235+0x120], R212 ;  /* 0x000120d4eb007388 */ /* 0x000fe80000000800 */
[----:B------:R-:W-:Y:S04]  /*1790*/  STS [R235+0x140], R214 ;  /* 0x000140d6eb007388 */ /* 0x000fe80000000800 */
[----:B------:R-:W-:Y:S04]  /*17a0*/  STS [R235+0x160], R216 ;  /* 0x000160d8eb007388 */ /* 0x000fe80000000800 */
[----:B------:R-:W-:Y:S04]  /*17b0*/  STS [R235], R218 ;  /* 0x000000daeb007388 */ /* 0x000fe80000000800 */
[----:B------:R-:W-:Y:S04]  /*17c0*/  @!P0 STS [R235+0x180], R244 ;  /* 0x000180f4eb008388 */ /* 0x000fe80000000800 */
[----:B------:R-:W-:Y:S04]  /*17d0*/  STS [R235+0xe0], R240 ;  /* 0x0000e0f0eb007388 */ /* 0x000fe80000000800 */
[----:B------:R-:W-:Y:S01]  /*17e0*/  STS.64 [R239], R236 ;  /* 0x000000ecef007388 */ /* 0x000fe20000000a00 */
[----:B------:R-:W-:Y:S06]  /*17f0*/  BAR.SYNC.DEFER_BLOCKING 0x0 ;  /* 0x0000000000007b1d */ /* 0x000fec0000010000 */
[----:B------:R-:W-:Y:S04]  /*1800*/  LDS R205, [R241] ;  /* 0x00000000f1cd7984 */ /* 0x000fe80000000800 */
[----:B------:R-:W0:Y:S04]  /*1810*/  LDS.128 R208, [UR7] ;  /* 0x00000007ffd07984 */ /* 0x000e280008000c00 */
[----:B------:R-:W1:Y:S04]  /*1820*/  LDS R203, [R241+0x20] ;  /* 0x00002000f1cb7984 */ /* 0x000e680000000800 */
[----:B------:R-:W2:Y:S04]  /*1830*/  LDS.128 R212, [UR7+0x10] ;  /* 0x00001007ffd47984 */ /* 0x000ea80008000c00 */
[----:B------:R-:W3:Y:S04]  /*1840*/  LDS.128 R220, [UR7+0x20] ;  /* 0x00002007ffdc7984 */ /* 0x000ee80008000c00 */
[----:B------:R-:W4:Y:S04]  /*1850*/  LDS.128 R216, [UR7+0x30] ;  /* 0x00003007ffd87984 */ /* 0x000f280008000c00 */
[----:B------:R-:W5:Y:S01]  /*1860*/  LDS.128 R224, [UR7+0x40] ;  /* 0x00004007ffe07984 */ /* 0x000f620008000c00 */
[C---:B0-----:R-:W-:Y:S01]  /*1870*/  FFMA R192, R205.reuse, R208, R192 ;  /* 0x000000d0cdc07223 */ /* 0x041fe200000000c0 */
[C---:B------:R-:W-:Y:S01]  /*1880*/  FFMA R188, R205.reuse, R209, R188 ;  /* 0x000000d1cdbc7223 */ /* 0x040fe200000000bc */
[C---:B------:R-:W-:Y:S01]  /*1890*/  FFMA R184, R205.reuse, R210, R184 ;  /* 0x000000d2cdb87223 */ /* 0x040fe200000000b8 */
[----:B------:R-:W-:Y:S01]  /*18a0*/  FFMA R180, R205, R211, R180 ;  /* 0x000000d3cdb47223 */ /* 0x000fe200000000b4 */
[C---:B-1----:R-:W-:Y:S01]  /*18b0*/  FFMA R62, R203.reuse, R208, R62 ;  /* 0x000000d0cb3e7223 */ /* 0x042fe2000000003e */
[C---:B------:R-:W-:Y:S01]  /*18c0*/  FFMA R58, R203.reuse, R209, R58 ;  /* 0x000000d1cb3a7223 */ /* 0x040fe2000000003a */
[C---:B------:R-:W-:Y:S01]  /*18d0*/  FFMA R54, R203.reuse, R210, R54 ;  /* 0x000000d2cb367223 */ /* 0x040fe20000000036 */
[----:B------:R-:W-:Y:S01]  /*18e0*/  FFMA R50, R203, R211, R50 ;  /* 0x000000d3cb327223 */ /* 0x000fe20000000032 */
[-C--:B--2---:R-:W-:Y:S01]  /*18f0*/  FFMA R176, R205, R212.reuse, R176 ;  /* 0x000000d4cdb07223 */ /* 0x084fe200000000b0 */
[----:B------:R-:W-:Y:S01]  /*1900*/  FFMA R46, R203, R212, R46 ;  /* 0x000000d4cb2e7223 */ /* 0x000fe2000000002e */
[-C--:B------:R-:W-:Y:S01]  /*1910*/  FFMA R172, R205, R213.reuse, R172 ;  /* 0x000000d5cdac7223 */ /* 0x080fe200000000ac */
[----:B------:R-:W-:Y:S01]  /*1920*/  FFMA R42, R203, R213, R42 ;  /* 0x000000d5cb2a7223 */ /* 0x000fe2000000002a */
[-C--:B------:R-:W-:Y:S01]  /*1930*/  FFMA R168, R205, R214.reuse, R168 ;  /* 0x000000d6cda87223 */ /* 0x080fe200000000a8 */
[----:B------:R-:W-:Y:S01]  /*1940*/  FFMA R38, R203, R214, R38 ;  /* 0x000000d6cb267223 */ /* 0x000fe20000000026 */
[-C--:B------:R-:W-:Y:S01]  /*1950*/  FFMA R193, R205, R215.reuse, R193 ;  /* 0x000000d7cdc17223 */ /* 0x080fe200000000c1 */
[----:B------:R-:W-:Y:S01]  /*1960*/  FFMA R63, R203, R215, R63 ;  /* 0x000000d7cb3f7223 */ /* 0x000fe2000000003f */
[-C--:B---3--:R-:W-:Y:S01]  /*1970*/  FFMA R189, R205, R220.reuse, R189 ;  /* 0x000000dccdbd7223 */ /* 0x088fe200000000bd */
[----:B------:R-:W-:Y:S01]  /*1980*/  FFMA R59, R203, R220, R59 ;  /* 0x000000dccb3b7223 */ /* 0x000fe2000000003b */
[-C--:B------:R-:W-:Y:S01]  /*1990*/  FFMA R185, R205, R221.reuse, R185 ;  /* 0x000000ddcdb97223 */ /* 0x080fe200000000b9 */
[----:B------:R-:W-:Y:S01]  /*19a0*/  FFMA R55, R203, R221, R55 ;  /* 0x000000ddcb377223 */ /* 0x000fe20000000037 */
[-C--:B------:R-:W-:Y:S01]  /*19b0*/  FFMA R181, R205, R222.reuse, R181 ;  /* 0x000000decdb57223 */ /* 0x080fe200000000b5 */
[----:B------:R-:W-:Y:S01]  /*19c0*/  FFMA R51, R203, R222, R51 ;  /* 0x000000decb337223 */ /* 0x000fe20000000033 */
[-C--:B------:R-:W-:Y:S01]  /*19d0*/  FFMA R177, R205, R223.reuse, R177 ;  /* 0x000000dfcdb17223 */ /* 0x080fe200000000b1 */
[----:B------:R-:W-:Y:S01]  /*19e0*/  FFMA R47, R203, R223, R47 ;  /* 0x000000dfcb2f7223 */ /* 0x000fe2000000002f */
[-C--:B----4-:R-:W-:Y:S01]  /*19f0*/  FFMA R173, R205, R216.reuse, R173 ;  /* 0x000000d8cdad7223 */ /* 0x090fe200000000ad */
[----:B------:R-:W-:Y:S01]  /*1a00*/  FFMA R43, R203, R216, R43 ;  /* 0x000000d8cb2b7223 */ /* 0x000fe2000000002b */
[-C--:B------:R-:W-:Y:S01]  /*1a10*/  FFMA R169, R205, R217.reuse, R169 ;  /* 0x000000d9cda97223 */ /* 0x080fe200000000a9 */
[----:B------:R-:W-:Y:S01]  /*1a20*/  FFMA R39, R203, R217, R39 ;  /* 0x000000d9cb277223 */ /* 0x000fe20000000027 */
[-C--:B------:R-:W-:Y:S01]  /*1a30*/  FFMA R194, R205, R218.reuse, R194 ;  /* 0x000000dacdc27223 */ /* 0x080fe200000000c2 */
[----:B------:R-:W-:Y:S01]  /*1a40*/  FFMA R164, R203, R218, R164 ;  /* 0x000000dacba47223 */ /* 0x000fe200000000a4 */
[-C--:B------:R-:W-:Y:S01]  /*1a50*/  FFMA R190, R205, R219.reuse, R190 ;  /* 0x000000dbcdbe7223 */ /* 0x080fe200000000be */
[----:B------:R-:W-:Y:S01]  /*1a60*/  FFMA R160, R203, R219, R160 ;  /* 0x000000dbcba07223 */ /* 0x000fe200000000a0 */
[-C--:B-----5:R-:W-:Y:S01]  /*1a70*/  FFMA R186, R205, R224.reuse, R186 ;  /* 0x000000e0cdba7223 */ /* 0x0a0fe200000000ba */
[----:B------:R-:W-:Y:S01]  /*1a80*/  FFMA R156, R203, R224, R156 ;  /* 0x000000e0cb9c7223 */ /* 0x000fe2000000009c */
[-C--:B------:R-:W-:Y:S01]  /*1a90*/  FFMA R182, R205, R225.reuse, R182 ;  /* 0x000000e1cdb67223 */ /* 0x080fe200000000b6 */
[----:B------:R-:W-:Y:S01]  /*1aa0*/  FFMA R152, R203, R225, R152 ;  /* 0x000000e1cb987223 */ /* 0x000fe20000000098 */
[-C--:B------:R-:W-:Y:S01]  /*1ab0*/  FFMA R178, R205, R226.reuse, R178 ;  /* 0x000000e2cdb27223 */ /* 0x080fe200000000b2 */
[----:B------:R-:W-:Y:S01]  /*1ac0*/  FFMA R148, R203, R226, R148 ;  /* 0x000000e2cb947223 */ /* 0x000fe20000000094 */
[-C--:B------:R-:W-:Y:S01]  /*1ad0*/  FFMA R174, R205, R227.reuse, R174 ;  /* 0x000000e3cdae7223 */ /* 0x080fe200000000ae */
[----:B------:R-:W-:Y:S01]  /*1ae0*/  FFMA R144, R203, R227, R144 ;  /* 0x000000e3cb907223 */ /* 0x000fe20000000090 */
[----:B------:R-:W0:Y:S04]  /*1af0*/  LDS.128 R208, [UR7+0x50] ;  /* 0x00005007ffd07984 */ /* 0x000e280008000c00 */
[----:B------:R-:W1:Y:S04]  /*1b00*/  LDS.128 R212, [UR7+0x60] ;  /* 0x00006007ffd47984 */ /* 0x000e680008000c00 */
[----:B------:R-:W2:Y:S04]  /*1b10*/  LDS.128 R220, [UR7+0x70] ;  /* 0x00007007ffdc7984 */ /* 0x000ea80008000c00 */
[----:B------:R-:W3:Y:S04]  /*1b20*/  LDS.128 R216, [UR7+0x80] ;  /* 0x00008007ffd87984 */ /* 0x000ee80008000c00 */
[----:B------:R-:W4:Y:S01]  /*1b30*/  LDS.128 R224, [UR7+0x90] ;  /* 0x00009007ffe07984 */ /* 0x000f220008000c00 */
[-C--:B0-----:R-:W-:Y:S01]  /*1b40*/  FFMA R170, R205, R208.reuse, R170 ;  /* 0x000000d0cdaa7223 */ /* 0x081fe200000000aa */
[----:B------:R-:W-:Y:S01]  /*1b50*/  FFMA R140, R203, R208, R140 ;  /* 0x000000d0cb8c7223 */ /* 0x000fe2000000008c */
[-C--:B------:R-:W-:Y:S01]  /*1b60*/  FFMA R195, R205, R209.reuse, R195 ;  /* 0x000000d1cdc37223 */ /* 0x080fe200000000c3 */
[----:B------:R-:W-:Y:S01]  /*1b70*/  FFMA R165, R203, R209, R165 ;  /* 0x000000d1cba57223 */ /* 0x000fe200000000a5 */
[-C--:B------:R-:W-:Y:S01]  /*1b80*/  FFMA R191, R205, R210.reuse, R191 ;  /* 0x000000d2cdbf7223 */ /* 0x080fe200000000bf */
[----:B------:R-:W-:Y:S01]  /*1b90*/  FFMA R161, R203, R210, R161 ;  /* 0x000000d2cba17223 */ /* 0x000fe200000000a1 */
[-C--:B------:R-:W-:Y:S01]  /*1ba0*/  FFMA R187, R205, R211.reuse, R187 ;  /* 0x000000d3cdbb7223 */ /* 0x080fe200000000bb */
[----:B------:R-:W-:Y:S01]  /*1bb0*/  FFMA R157, R203, R211, R157 ;  /* 0x000000d3cb9d7223 */ /* 0x000fe2000000009d */
[-C--:B-1----:R-:W-:Y:S01]  /*1bc0*/  FFMA R183, R205, R212.reuse, R183 ;  /* 0x000000d4cdb77223 */ /* 0x082fe200000000b7 */
[----:B------:R-:W-:Y:S01]  /*1bd0*/  FFMA R153, R203, R212, R153 ;  /* 0x000000d4cb997223 */ /* 0x000fe20000000099 */
[-C--:B------:R-:W-:Y:S01]  /*1be0*/  FFMA R179, R205, R213.reuse, R179 ;  /* 0x000000d5cdb37223 */ /* 0x080fe200000000b3 */
[----:B------:R-:W-:Y:S01]  /*1bf0*/  FFMA R149, R203, R213, R149 ;  /* 0x000000d5cb957223 */ /* 0x000fe20000000095 */
[-C--:B------:R-:W-:Y:S01]  /*1c00*/  FFMA R175, R205, R214.reuse, R175 ;  /* 0x000000d6cdaf7223 */ /* 0x080fe200000000af */
[----:B------:R-:W-:Y:S01]  /*1c10*/  FFMA R145, R203, R214, R145 ;  /* 0x000000d6cb917223 */ /* 0x000fe20000000091 */
[-C--:B------:R-:W-:Y:S01]  /*1c20*/  FFMA R171, R205, R215.reuse, R171 ;  /* 0x000000d7cdab7223 */ /* 0x080fe200000000ab */
        /* <DEDUP_REMOVED lines=111> */
[----:B------:R-:W0:Y:S04]  /*2320*/  LDS.128 R208, [UR7+0x140] ;  /* 0x00014007ffd07984 */ /* 0x000e280008000c00 */
[----:B------:R-:W1:Y:S04]  /*2330*/  LDS.128 R212, [UR7+0x150] ;  /* 0x00015007ffd47984 */ /* 0x000e680008000c00 */
[----:B------:R-:W2:Y:S04]  /*2340*/  LDS.128 R220, [UR7+0x160] ;  /* 0x00016007ffdc7984 */ /* 0x000ea80008000c00 */
[----:B------:R-:W3:Y:S04]  /*2350*/  LDS.128 R216, [UR7+0x170] ;  /* 0x00017007ffd87984 */ /* 0x000ee80008000c00 */
[----:B------:R-:W4:Y:S01]  /*2360*/  LDS.64 R224, [UR7+0x180] ;  /* 0x00018007ffe07984 */ /* 0x000f220008000a00 */
[-C--:B------:R-:W-:Y:S01]  /*2370*/  FFMA R111, R205, R226.reuse, R111 ;  /* 0x000000e2cd6f7223 */ /* 0x080fe2000000006f */
[----:B------:R-:W-:Y:S01]  /*2380*/  FFMA R85, R203, R226, R85 ;  /* 0x000000e2cb557223 */ /* 0x000fe20000000055 */
[-C--:B------:R-:W-:Y:S01]  /*2390*/  FFMA R107, R205, R227.reuse, R107 ;  /* 0x000000e3cd6b7223 */ /* 0x080fe2000000006b */
[----:B------:R-:W-:Y:S01]  /*23a0*/  FFMA R81, R203, R227, R81 ;  /* 0x000000e3cb517223 */ /* 0x000fe20000000051 */
[----:B------:R0:W-:Y:S04]  /*23b0*/  STL.128 [R1], R192 ;  /* 0x000000c001007387 */ /* 0x0001e80000100c00 */
[----:B------:R1:W-:Y:S04]  /*23c0*/  STL.128 [R1+0x70], R188 ;  /* 0x000070bc01007387 */ /* 0x0003e80000100c00 */
[----:B------:R1:W-:Y:S04]  /*23d0*/  STL.128 [R1+0xe0], R184 ;  /* 0x0000e0b801007387 */ /* 0x0003e80000100c00 */
[----:B------:R2:W-:Y:S01]  /*23e0*/  STL.128 [R1+0x150], R180 ;  /* 0x000150b401007387 */ /* 0x0005e20000100c00 */
        /* <DEDUP_REMOVED lines=36> */
[----:B------:R1:W-:Y:S04]  /*2630*/  STL.128 [R1+0x1c0], R176 ;  /* 0x0001c0b001007387 */ /* 0x0003e80000100c00 */
        /* <DEDUP_REMOVED lines=43> */
[----:B------:R1:W-:Y:S01]  /*28f0*/  STL.128 [R1+0x300], R64 ;  /* 0x0003004001007387 */ /* 0x0003e20000100c00 */
[----:B------:R-:W-:Y:S01]  /*2900*/  UIADD3 UR4, UPT, UPT, UR4, 0x1, URZ ;  /* 0x0000000104047890 */ /* 0x000fe2000fffe0ff */
[----:B------:R-:W-:-:S03]  /*2910*/  IADD3 R202, P0, PT, R202, 0x200, RZ ;  /* 0x00000200caca7810 */ /* 0x000fc60007f1e0ff */
[----:B------:R-:W-:Y:S01]  /*2920*/  UISETP.NE.AND UP0, UPT, UR4, 0x3e0, UPT ;  /* 0x000003e00400788c */ /* 0x000fe2000bf05270 */
[----:B------:R-:W-:Y:S02]  /*2930*/  IADD3.X R3, PT, PT, RZ, R3, RZ, P0, !PT ;  /* 0x00000003ff037210 */ /* 0x000fe400007fe4ff */
[----:B------:R-:W-:Y:S02]  /*2940*/  IADD3 R0, P0, PT, R0, 0x4, RZ ;  /* 0x0000000400007810 */ /* 0x000fe40007f1e0ff */
[----:B------:R-:W-:Y:S02]  /*2950*/  IADD3 R233, PT, PT, R233, 0x1, RZ ;  /* 0x00000001e9e97810 */ /* 0x000fe40007ffe0ff */
[----:B------:R-:W-:Y:S02]  /*2960*/  IADD3 R232, PT, PT, R232, 0x1, RZ ;  /* 0x00000001e8e87810 */ /* 0x000fe40007ffe0ff */
[----:B------:R-:W-:Y:S02]  /*2970*/  IADD3 R231, PT, PT, R231, 0x1, RZ ;  /* 0x00000001e7e77810 */ /* 0x000fe40007ffe0ff */
[----:B------:R-:W-:-:S02]  /*2980*/  IADD3 R230, PT, PT, R230, 0x1, RZ ;  /* 0x00000001e6e67810 */ /* 0x000fc40007ffe0ff */
[----:B------:R-:W-:Y:S02]  /*2990*/  IADD3 R229, PT, PT, R229, 0x1, RZ ;  /* 0x00000001e5e57810 */ /* 0x000fe40007ffe0ff */
[----:B------:R-:W-:Y:S02]  /*29a0*/  IADD3 R228, PT, PT, R228, 0x1, RZ ;  /* 0x00000001e4e47810 */ /* 0x000fe40007ffe0ff */
[----:B------:R-:W-:Y:S02]  /*29b0*/  IADD3 R207, PT, PT, R207, 0x1, RZ ;  /* 0x00000001cfcf7810 */ /* 0x000fe40007ffe0ff */
[----:B------:R-:W-:Y:S02]  /*29c0*/  IADD3 R206, PT, PT, R206, 0x1, RZ ;  /* 0x00000001cece7810 */ /* 0x000fe40007ffe0ff */
[----:B------:R-:W-:Y:S02]  /*29d0*/  IADD3 R204, PT, PT, R204, 0x1, RZ ;  /* 0x00000001cccc7810 */ /* 0x000fe40007ffe0ff */
[----:B------:R-:W-:-:S02]  /*29e0*/  IADD3 R200, PT, PT, R200, 0x1, RZ ;  /* 0x00000001c8c87810 */ /* 0x000fc40007ffe0ff */
[----:B------:R-:W-:Y:S02]  /*29f0*/  IADD3 R234, PT, PT, R234, 0x1, RZ ;  /* 0x00000001eaea7810 */ /* 0x000fe40007ffe0ff */
[----:B------:R-:W-:Y:S01]  /*2a00*/  IADD3.X R201, PT, PT, RZ, R201, RZ, P0, !PT ;  /* 0x000000c9ffc97210 */ /* 0x000fe200007fe4ff */
[----:B-1----:R-:W-:Y:S06]  /*2a10*/  BRA.U UP0, `(.L_x_0) ;  /* 0xffffffe9009c7547 */ /* 0x002fec000b83ffff */
[----:B------:R-:W0:Y:S01]  /*2a20*/  S2R R9, SR_CTAID.X ;  /* 0x0000000000097919 */ /* 0x000e220000002500 */
[----:B------:R-:W1:Y:S08]  /*2a30*/  LDC.64 R4, c[0x0][0x398] ;  /* 0x0000e600ff047b82 */ /* 0x000e700000000a00 */
[----:B------:R-:W2:Y:S01]  /*2a40*/  LDC.64 R6, c[0x0][0x390] ;  /* 0x0000e400ff067b82 */ /* 0x000ea20000000a00 */
[----:B0-----:R-:W-:-:S04]  /*2a50*/  SHF.L.U32 R0, R9, 0x4, RZ ;  /* 0x0000000409007819 */ /* 0x001fc800000006ff */
[----:B------:R-:W-:-:S04]  /*2a60*/  LOP3.LUT R11, R0, 0x70, RZ, 0xc0, !PT ;  /* 0x00000070000b7812 */ /* 0x000fc800078ec0ff */
[----:B------:R-:W-:-:S04]  /*2a70*/  LEA R3, R2, R11, 0x1 ;  /* 0x0000000b02037211 */ /* 0x000fc800078e08ff */
[----:B------:R-:W-:-:S05]  /*2a80*/  IADD3 R3, PT, PT, R3, -R2, RZ ;  /* 0x8000000203037210 */ /* 0x000fca0007ffe0ff */
[----:B-1----:R-:W-:-:S05]  /*2a90*/  IMAD.WIDE.U32 R4, R3, 0x4, R4 ;  /* 0x0000000403047825 */ /* 0x002fca00078e0004 */
[----:B------:R0:W5:Y:S04]  /*2aa0*/  LDG.E.CONSTANT R0, desc[UR8][R4.64] ;  /* 0x0000000804007981 */ /* 0x000168000c1e9900 */
[----:B------:R0:W5:Y:S01]  /*2ab0*/  LDG.E.CONSTANT R8, desc[UR8][R4.64+0x20] ;  /* 0x0000200804087981 */ /* 0x000162000c1e9900 */
[----:B------:R-:W-:Y:S01]  /*2ac0*/  SHF.R.U32.HI R9, RZ, 0x3, R9 ;  /* 0x00000003ff097819 */ /* 0x000fe20000011609 */
[----:B------:R-:W-:Y:S01]  /*2ad0*/  UMOV UR4, URZ ;  /* 0x000000ff00047c82 */ /* 0x000fe20008000000 */
[----:B------:R-:W-:-:S03]  /*2ae0*/  IADD3 R16, PT, PT, R1, 0x188, RZ ;  /* 0x0000018801107810 */ /* 0x000fc60007ffe0ff */
[----:B------:R-:W-:-:S05]  /*2af0*/  IMAD R2, R9, 0x380, R2 ;  /* 0x0000038009027824 */ /* 0x000fca00078e0202 */
[----:B0-2---:R-:W-:-:S07]  /*2b00*/  IADD3 R9, PT, PT, R11, R2, RZ ;  /* 0x000000020b097210 */ /* 0x005fce0007ffe0ff */
.L_x_1:
[----:B0-----:R-:W2:Y:S04]  /*2b10*/  LDL R3, [R16+-0x188] ;  /* 0xfffe780010037983 */ /* 0x001ea80000100800 */
[----:B------:R-:W3:Y:S04]  /*2b20*/  LDL R5, [R16+-0x150] ;  /* 0xfffeb00010057983 */ /* 0x000ee80000100800 */
[----:B------:R-:W4:Y:S04]  /*2b30*/  LDL R11, [R16+-0x118] ;  /* 0xfffee800100b7983 */ /* 0x000f280000100800 */
[----:B------:R-:W4:Y:S04]  /*2b40*/  LDL R13, [R16+-0xe0] ;  /* 0xffff2000100d7983 */ /* 0x000f280000100800 */
[----:B------:R-:W4:Y:S04]  /*2b50*/  LDL R17, [R16+-0xa8] ;  /* 0xffff580010117983 */ /* 0x000f280000100800 */
[----:B------:R-:W4:Y:S04]  /*2b60*/  LDL R19, [R16+-0x70] ;  /* 0xffff900010137983 */ /* 0x000f280000100800 */
[----:B------:R-:W4:Y:S04]  /*2b70*/  LDL R21, [R16+-0x38] ;  /* 0xffffc80010157983 */ /* 0x000f280000100800 */
[----:B------:R-:W4:Y:S04]  /*2b80*/  LDL R23, [R16] ;  /* 0x0000000010177983 */ /* 0x000f280000100800 */
[----:B------:R-:W4:Y:S04]  /*2b90*/  LDL R25, [R16+0x38] ;  /* 0x0000380010197983 */ /* 0x000f280000100800 */
[----:B------:R-:W4:Y:S04]  /*2ba0*/  LDL R27, [R16+0x70] ;  /* 0x00007000101b7983 */ /* 0x000f280000100800 */
[----:B------:R-:W4:Y:S04]  /*2bb0*/  LDL R29, [R16+0xa8] ;  /* 0x0000a800101d7983 */ /* 0x000f280000100800 */
[----:B------:R-:W4:Y:S04]  /*2bc0*/  LDL R31, [R16+0xe0] ;  /* 0x0000e000101f7983 */ /* 0x000f280000100800 */
[----:B------:R-:W4:Y:S04]  /*2bd0*/  LDL R33, [R16+0x118] ;  /* 0x0001180010217983 */ /* 0x000f280000100800 */
[----:B------:R0:W4:Y:S01]  /*2be0*/  LDL R35, [R16+0x150] ;  /* 0x0001500010237983 */ /* 0x0001220000100800 */
[----:B------:R-:W-:-:S04]  /*2bf0*/  UIADD3 UR4, UPT, UPT, UR4, 0x1, URZ ;  /* 0x0000000104047890 */ /* 0x000fc8000fffe0ff */
[----:B------:R-:W-:Y:S01]  /*2c00*/  UISETP.NE.AND UP0, UPT, UR4, 0xe, UPT ;  /* 0x0000000e0400788c */ /* 0x000fe2000bf05270 */
[----:B0-----:R-:W-:Y:S01]  /*2c10*/  IADD3 R16, PT, PT, R16, 0x4, RZ ;  /* 0x0000000410107810 */ /* 0x001fe20007ffe0ff */
[----:B--2--5:R-:W-:Y:S01]  /*2c20*/  FADD R4, R0, R3 ;  /* 0x0000000300047221 */ /* 0x024fe20000000000 */
[C---:B------:R-:W-:Y:S01]  /*2c30*/  IMAD.WIDE.U32 R2, R9.reuse, 0x4, R6 ;  /* 0x0000000409027825 */ /* 0x040fe200078e0006 */
[----:B------:R-:W-:-:S03]  /*2c40*/  IADD3 R9, PT, PT, R9, 0x700, RZ ;  /* 0x0000070009097810 */ /* 0x000fc60007ffe0ff */
[----:B---3--:R-:W-:Y:S01]  /*2c50*/  FADD R10, R8, R5 ;  /* 0x00000005080a7221 */ /* 0x008fe20000000000 */
[----:B------:R-:W-:Y:S01]  /*2c60*/  FMNMX R5, RZ, R4, !PT ;  /* 0x00000004ff057209 */ /* 0x000fe20007800000 */
[----:B----4-:R-:W-:-:S03]  /*2c70*/  FADD R12, R0, R11 ;  /* 0x0000000b000c7221 */ /* 0x010fc60000000000 */
[----:B------:R-:W-:Y:S01]  /*2c80*/  FMNMX R11, RZ, R10, !PT ;  /* 0x0000000aff0b7209 */ /* 0x000fe20007800000 */
[----:B------:R0:W-:Y:S01]  /*2c90*/  STG.E desc[UR8][R2.64], R5 ;  /* 0x0000000502007986 */ /* 0x0001e2000c101908 */
[----:B------:R-:W-:Y:S01]  /*2ca0*/  FADD R14, R8, R13 ;  /* 0x0000000d080e7221 */ /* 0x000fe20000000000 */
[----:B------:R-:W-:Y:S02]  /*2cb0*/  FMNMX R13, RZ, R12, !PT ;  /* 0x0000000cff0d7209 */ /* 0x000fe40007800000 */
[----:B------:R0:W-:Y:S01]  /*2cc0*/  STG.E desc[UR8][R2.64+0x20], R11 ;  /* 0x0000200b02007986 */ /* 0x0001e2000c101908 */
[----:B------:R-:W-:Y:S01]  /*2cd0*/  FADD R17, R0, R17 ;  /* 0x0000001100117221 */ /* 0x000fe20000000000 */
[----:B------:R-:W-:Y:S02]  /*2ce0*/  FMNMX R15, RZ, R14, !PT ;  /* 0x0000000eff0f7209 */ /* 0x000fe40007800000 */
[----:B------:R0:W-:Y:S01]  /*2cf0*/  STG.E desc[UR8][R2.64+0x200], R13 ;  /* 0x0002000d02007986 */ /* 0x0001e2000c101908 */
[----:B------:R-:W-:Y:S01]  /*2d00*/  FADD R19, R8, R19 ;  /* 0x0000001308137221 */ /* 0x000fe20000000000 */
[----:B------:R-:W-:-:S02]  /*2d10*/  FMNMX R17, RZ, R17, !PT ;  /* 0x00000011ff117209 */ /* 0x000fc40007800000 */
        /* <DEDUP_REMOVED lines=24> */
[----:B------:R0:W-:Y:S02]  /*2ea0*/  STG.E desc[UR8][R2.64+0xa20], R31 ;  /* 0x000a201f02007986 */ /* 0x0001e4000c101908 */
[----:B------:R-:W-:-:S02]  /*2eb0*/  FMNMX R35, RZ, R35, !PT ;  /* 0x00000023ff237209 */ /* 0x000fc40007800000 */
[----:B------:R0:W-:Y:S04]  /*2ec0*/  STG.E desc[UR8][R2.64+0xc00], R33 ;  /* 0x000c002102007986 */ /* 0x0001e8000c101908 */
[----:B------:R0:W-:Y:S01]  /*2ed0*/  STG.E desc[UR8][R2.64+0xc20], R35 ;  /* 0x000c202302007986 */ /* 0x0001e2000c101908 */
[----:B------:R-:W-:Y:S05]  /*2ee0*/  BRA.U UP0, `(.L_x_1) ;  /* 0xfffffffd00087547 */ /* 0x000fea000b83ffff */
[----:B------:R-:W-:Y:S05]  /*2ef0*/  EXIT ;  /* 0x000000000000794d */ /* 0x000fea0003800000 */
.L_x_2:
[----:B------:R-:W-:-:S00]  /*2f00*/  BRA `(.L_x_2) ;  /* 0xfffffffc00fc7947 */ /* 0x000fc0000383ffff */
[----:B------:R-:W-:-:S00]  /*2f10*/  NOP ;  /* 0x0000000000007918 */ /* 0x000fc00000000000 */
        /* <DEDUP_REMOVED lines=14> */
.L_x_3:


//--------------------- .nv.shared.my_kernel_kernel0 --------------------------
	.section	.nv.shared.my_kernel_kernel0,"aw",@nobits
	.sectionflags	@""
	.align	4
.nv.shared.my_kernel_kernel0:
	.zero		1480


//--------------------- .nv.shared.reserved.0     --------------------------
	.section	.nv.shared.reserved.0,"aw",@nobits
	.weak		__nv_reservedSMEM_offset_0_alias
	.size		__nv_reservedSMEM_offset_0_alias, 0, 64
	.other		__nv_reservedSMEM_offset_0_alias,@"STO_CUDA_RESERVED_SHARED STV_DEFAULT"
__nv_reservedSMEM_offset_0_alias:
	.zero		0
	.zero		64


//--------------------- .nv.constant0.my_kernel_kernel0 --------------------------
	.section	.nv.constant0.my_kernel_kernel0,"a",@progbits
	.sectionflags	@""
	.align	4
.nv.constant0.my_kernel_kernel0:
	.zero		928


//--------------------- SYMBOLS --------------------------

	.type		.nv.reservedSmem.offset0,@object
	.size		.nv.reservedSmem.offset0,0x4
	.type		.nv.reservedSmem.cap,@object
	.size		.nv.reservedSmem.cap,0x4
